//
// Generated by NVIDIA NVVM Compiler
//
// Compiler Build ID: CL-36424714
// Cuda compilation tools, release 13.0, V13.0.88
// Based on NVVM 20.0.0
//

.version 9.0
.target sm_100
.address_size 64

	// .globl	_Z14InitDescendingPjj
.extern .func  (.param .b32 func_retval0) vprintf
(
	.param .b64 vprintf_param_0,
	.param .b64 vprintf_param_1
)
;
// _ZZ8ValidatePjS_jE5s_val has been demoted
.global .align 1 .b8 $str[8] = {37, 117, 58, 32, 37, 117, 10};

.visible .entry _Z14InitDescendingPjj(
	.param .u64 .ptr .align 1 _Z14InitDescendingPjj_param_0,
	.param .u32 _Z14InitDescendingPjj_param_1
)
{
	.reg .pred 	%p<3>;
	.reg .b32 	%r<12>;
	.reg .b64 	%rd<5>;

	ld.param.u64 	%rd2, [_Z14InitDescendingPjj_param_0];
	ld.param.u32 	%r6, [_Z14InitDescendingPjj_param_1];
	mov.u32 	%r7, %tid.x;
	mov.u32 	%r1, %ntid.x;
	mov.u32 	%r8, %ctaid.x;
	mad.lo.s32 	%r11, %r1, %r8, %r7;
	setp.ge.u32 	%p1, %r11, %r6;
	@%p1 bra 	$L__BB0_3;
	mov.u32 	%r9, %nctaid.x;
	mul.lo.s32 	%r3, %r1, %r9;
	cvta.to.global.u64 	%rd1, %rd2;
$L__BB0_2:
	sub.s32 	%r10, %r6, %r11;
	mul.wide.u32 	%rd3, %r11, 4;
	add.s64 	%rd4, %rd1, %rd3;
	st.global.u32 	[%rd4], %r10;
	add.s32 	%r11, %r11, %r3;
	setp.lt.u32 	%p2, %r11, %r6;
	@%p2 bra 	$L__BB0_2;
$L__BB0_3:
	ret;

}
	// .globl	_Z10InitRandomPjjj
.visible .entry _Z10InitRandomPjjj(
	.param .u64 .ptr .align 1 _Z10InitRandomPjjj_param_0,
	.param .u32 _Z10InitRandomPjjj_param_1,
	.param .u32 _Z10InitRandomPjjj_param_2
)
{
	.reg .pred 	%p<3>;
	.reg .b32 	%r<47>;
	.reg .b64 	%rd<5>;

	ld.param.u64 	%rd2, [_Z10InitRandomPjjj_param_0];
	ld.param.u32 	%r18, [_Z10InitRandomPjjj_param_1];
	ld.param.u32 	%r19, [_Z10InitRandomPjjj_param_2];
	mov.u32 	%r20, %tid.x;
	mov.u32 	%r1, %ntid.x;
	mov.u32 	%r21, %ctaid.x;
	mad.lo.s32 	%r42, %r1, %r21, %r20;
	mul.lo.s32 	%r22, %r42, %r19;
	shl.b32 	%r46, %r22, 2;
	add.s32 	%r45, %r46, %r19;
	add.s32 	%r44, %r45, %r19;
	setp.ge.u32 	%p1, %r42, %r18;
	@%p1 bra 	$L__BB1_3;
	mov.u32 	%r23, %nctaid.x;
	mul.lo.s32 	%r6, %r1, %r23;
	add.s32 	%r43, %r44, %r19;
	cvta.to.global.u64 	%rd1, %rd2;
$L__BB1_2:
	shl.b32 	%r24, %r46, 12;
	and.b32  	%r25, %r24, -8192;
	shl.b32 	%r26, %r46, 13;
	xor.b32  	%r27, %r26, %r46;
	shr.u32 	%r28, %r27, 19;
	or.b32  	%r46, %r28, %r25;
	shl.b32 	%r29, %r45, 4;
	and.b32  	%r30, %r29, -128;
	shl.b32 	%r31, %r45, 2;
	xor.b32  	%r32, %r31, %r45;
	shr.u32 	%r33, %r32, 25;
	or.b32  	%r45, %r33, %r30;
	shl.b32 	%r34, %r44, 17;
	and.b32  	%r35, %r34, -2097152;
	shl.b32 	%r36, %r44, 3;
	xor.b32  	%r37, %r36, %r44;
	shr.u32 	%r38, %r37, 11;
	or.b32  	%r44, %r38, %r35;
	mad.lo.s32 	%r43, %r43, 1664525, 1013904223;
	xor.b32  	%r39, %r45, %r46;
	xor.b32  	%r40, %r39, %r43;
	xor.b32  	%r41, %r40, %r44;
	mul.wide.u32 	%rd3, %r42, 4;
	add.s64 	%rd4, %rd1, %rd3;
	st.global.u32 	[%rd4], %r41;
	add.s32 	%r42, %r42, %r6;
	setp.lt.u32 	%p2, %r42, %r18;
	@%p2 bra 	$L__BB1_2;
$L__BB1_3:
	ret;

}
	// .globl	_Z8ValidatePjS_j
.visible .entry _Z8ValidatePjS_j(
	.param .u64 .ptr .align 1 _Z8ValidatePjS_j_param_0,
	.param .u64 .ptr .align 1 _Z8ValidatePjS_j_param_1,
	.param .u32 _Z8ValidatePjS_j_param_2
)
{
	.reg .pred 	%p<17>;
	.reg .b16 	%rs<9>;
	.reg .b32 	%r<114>;
	.reg .b64 	%rd<17>;
	// demoted variable
	.shared .align 4 .b8 _ZZ8ValidatePjS_jE5s_val[16388];
	ld.param.u64 	%rd3, [_Z8ValidatePjS_j_param_0];
	ld.param.u64 	%rd4, [_Z8ValidatePjS_j_param_1];
	ld.param.u32 	%r51, [_Z8ValidatePjS_j_param_2];
	cvta.to.global.u64 	%rd1, %rd4;
	cvta.to.global.u64 	%rd2, %rd3;
	mov.u32 	%r1, %ctaid.x;
	mov.u32 	%r52, %nctaid.x;
	add.s32 	%r2, %r52, -1;
	setp.ge.u32 	%p1, %r1, %r2;
	@%p1 bra 	$L__BB2_21;
	shl.b32 	%r3, %r1, 12;
	mov.u32 	%r110, %tid.x;
	mov.u32 	%r5, %ntid.x;
	add.s32 	%r53, %r110, %r5;
	cvt.u16.u32 	%rs1, %r53;
	sub.s16 	%rs5, 4096, %rs1;
	cvt.u16.u32 	%rs2, %r5;
	div.u16 	%rs6, %rs5, %rs2;
	and.b16  	%rs3, %rs6, 3;
	setp.eq.s16 	%p2, %rs3, 2;
	mov.u32 	%r101, %r110;
	@%p2 bra 	$L__BB2_4;
	cvt.u32.u16 	%r6, %rs3;
	mov.b32 	%r100, 0;
	mov.u32 	%r101, %r110;
$L__BB2_3:
	.pragma "nounroll";
	add.s32 	%r55, %r101, %r3;
	mul.wide.u32 	%rd5, %r55, 4;
	add.s64 	%rd6, %rd2, %rd5;
	ld.global.u32 	%r56, [%rd6];
	shl.b32 	%r57, %r101, 2;
	mov.u32 	%r58, _ZZ8ValidatePjS_jE5s_val;
	add.s32 	%r59, %r58, %r57;
	st.shared.u32 	[%r59], %r56;
	add.s32 	%r101, %r101, %r5;
	add.s32 	%r100, %r100, 1;
	xor.b32  	%r60, %r100, %r6;
	setp.ne.s32 	%p3, %r60, 2;
	@%p3 bra 	$L__BB2_3;
$L__BB2_4:
	shl.b32 	%r12, %r5, 2;
	shl.b32 	%r61, %r101, 2;
	mov.u32 	%r62, _ZZ8ValidatePjS_jE5s_val;
	add.s32 	%r106, %r62, %r61;
	shl.b32 	%r14, %r5, 4;
	shl.b32 	%r15, %r5, 3;
	mul.lo.s32 	%r16, %r5, 12;
	add.s32 	%r102, %r101, %r3;
	add.s32 	%r105, %r102, %r5;
	shl.b32 	%r63, %r5, 1;
	add.s32 	%r104, %r102, %r63;
	mad.lo.s32 	%r103, %r5, 3, %r102;
$L__BB2_5:
	mul.wide.u32 	%rd7, %r102, 4;
	add.s64 	%rd8, %rd2, %rd7;
	ld.global.u32 	%r64, [%rd8];
	st.shared.u32 	[%r106], %r64;
	mul.wide.u32 	%rd9, %r105, 4;
	add.s64 	%rd10, %rd2, %rd9;
	ld.global.u32 	%r65, [%rd10];
	add.s32 	%r66, %r106, %r12;
	st.shared.u32 	[%r66], %r65;
	mul.wide.u32 	%rd11, %r104, 4;
	add.s64 	%rd12, %rd2, %rd11;
	ld.global.u32 	%r67, [%rd12];
	add.s32 	%r68, %r106, %r15;
	st.shared.u32 	[%r68], %r67;
	mul.wide.u32 	%rd13, %r103, 4;
	add.s64 	%rd14, %rd2, %rd13;
	ld.global.u32 	%r69, [%rd14];
	add.s32 	%r70, %r106, %r16;
	st.shared.u32 	[%r70], %r69;
	add.s32 	%r101, %r101, %r12;
	add.s32 	%r106, %r106, %r14;
	add.s32 	%r105, %r105, %r12;
	add.s32 	%r104, %r104, %r12;
	add.s32 	%r103, %r103, %r12;
	add.s32 	%r102, %r102, %r12;
	setp.lt.u32 	%p4, %r101, 4097;
	@%p4 bra 	$L__BB2_5;
	bar.sync 	0;
	xor.b16  	%rs7, %rs1, 4095;
	div.u16 	%rs8, %rs7, %rs2;
	and.b16  	%rs4, %rs8, 3;
	setp.eq.s16 	%p5, %rs4, 2;
	@%p5 bra 	$L__BB2_11;
	cvt.u32.u16 	%r33, %rs4;
	mov.b32 	%r109, 0;
$L__BB2_8:
	.pragma "nounroll";
	shl.b32 	%r72, %r110, 2;
	add.s32 	%r74, %r62, %r72;
	ld.shared.u32 	%r75, [%r74];
	ld.shared.u32 	%r76, [%r74+4];
	setp.le.u32 	%p6, %r75, %r76;
	@%p6 bra 	$L__BB2_10;
	atom.global.add.u32 	%r77, [%rd1], 1;
$L__BB2_10:
	add.s32 	%r110, %r110, %r5;
	add.s32 	%r109, %r109, 1;
	xor.b32  	%r78, %r109, %r33;
	setp.ne.s32 	%p7, %r78, 2;
	@%p7 bra 	$L__BB2_8;
$L__BB2_11:
	shl.b32 	%r79, %r110, 2;
	add.s32 	%r111, %r62, %r79;
$L__BB2_12:
	ld.shared.u32 	%r81, [%r111];
	ld.shared.u32 	%r82, [%r111+4];
	setp.le.u32 	%p8, %r81, %r82;
	@%p8 bra 	$L__BB2_14;
	atom.global.add.u32 	%r83, [%rd1], 1;
$L__BB2_14:
	add.s32 	%r42, %r111, %r12;
	ld.shared.u32 	%r84, [%r42];
	ld.shared.u32 	%r85, [%r42+4];
	setp.le.u32 	%p9, %r84, %r85;
	@%p9 bra 	$L__BB2_16;
	atom.global.add.u32 	%r86, [%rd1], 1;
$L__BB2_16:
	add.s32 	%r43, %r42, %r12;
	ld.shared.u32 	%r87, [%r43];
	ld.shared.u32 	%r88, [%r43+4];
	setp.le.u32 	%p10, %r87, %r88;
	@%p10 bra 	$L__BB2_18;
	atom.global.add.u32 	%r89, [%rd1], 1;
$L__BB2_18:
	add.s32 	%r90, %r43, %r12;
	ld.shared.u32 	%r91, [%r90];
	ld.shared.u32 	%r92, [%r90+4];
	setp.le.u32 	%p11, %r91, %r92;
	@%p11 bra 	$L__BB2_20;
	atom.global.add.u32 	%r93, [%rd1], 1;
$L__BB2_20:
	add.s32 	%r110, %r110, %r12;
	add.s32 	%r111, %r111, %r14;
	setp.lt.u32 	%p12, %r110, 4096;
	@%p12 bra 	$L__BB2_12;
$L__BB2_21:
	setp.ne.s32 	%p13, %r1, %r2;
	@%p13 bra 	$L__BB2_27;
	mov.u32 	%r94, %tid.x;
	shl.b32 	%r95, %r1, 12;
	or.b32  	%r113, %r95, %r94;
	add.s32 	%r47, %r51, -1;
	setp.ge.u32 	%p14, %r113, %r47;
	@%p14 bra 	$L__BB2_27;
	mov.u32 	%r48, %ntid.x;
$L__BB2_24:
	mul.wide.u32 	%rd15, %r113, 4;
	add.s64 	%rd16, %rd2, %rd15;
	ld.global.u32 	%r96, [%rd16];
	ld.global.u32 	%r97, [%rd16+4];
	setp.le.u32 	%p15, %r96, %r97;
	@%p15 bra 	$L__BB2_26;
	atom.global.add.u32 	%r98, [%rd1], 1;
$L__BB2_26:
	add.s32 	%r113, %r113, %r48;
	setp.lt.u32 	%p16, %r113, %r47;
	@%p16 bra 	$L__BB2_24;
$L__BB2_27:
	ret;

}
	// .globl	_Z5PrintPjj
.visible .entry _Z5PrintPjj(
	.param .u64 .ptr .align 1 _Z5PrintPjj_param_0,
	.param .u32 _Z5PrintPjj_param_1
)
{
	.local .align 8 .b8 	__local_depot3[8];
	.reg .b64 	%SP;
	.reg .b64 	%SPL;
	.reg .pred 	%p<10>;
	.reg .b32 	%r<138>;
	.reg .b64 	%rd<30>;

	mov.u64 	%SPL, __local_depot3;
	cvta.local.u64 	%SP, %SPL;
	ld.param.u64 	%rd9, [_Z5PrintPjj_param_0];
	ld.param.u32 	%r17, [_Z5PrintPjj_param_1];
	cvta.to.global.u64 	%rd1, %rd9;
	add.u64 	%rd10, %SP, 0;
	add.u64 	%rd2, %SPL, 0;
	setp.eq.s32 	%p1, %r17, 0;
	@%p1 bra 	$L__BB3_13;
	and.b32  	%r1, %r17, 15;
	setp.lt.u32 	%p2, %r17, 16;
	mov.b32 	%r134, 0;
	@%p2 bra 	$L__BB3_4;
	and.b32  	%r134, %r17, -16;
	add.s64 	%rd28, %rd1, 32;
	mov.b32 	%r132, 0;
	mov.u64 	%rd11, $str;
$L__BB3_3:
	.pragma "nounroll";
	ld.global.u32 	%r20, [%rd28+-32];
	st.local.v2.u32 	[%rd2], {%r132, %r20};
	cvta.global.u64 	%rd12, %rd11;
	{ // callseq 0, 0
	.param .b64 param0;
	st.param.b64 	[param0], %rd12;
	.param .b64 param1;
	st.param.b64 	[param1], %rd10;
	.param .b32 retval0;
	call.uni (retval0), 
	vprintf, 
	(
	param0, 
	param1
	);
	ld.param.b32 	%r21, [retval0];
	} // callseq 0
	ld.global.u32 	%r23, [%rd28+-28];
	add.s32 	%r24, %r132, 1;
	st.local.v2.u32 	[%rd2], {%r24, %r23};
	{ // callseq 1, 0
	.param .b64 param0;
	st.param.b64 	[param0], %rd12;
	.param .b64 param1;
	st.param.b64 	[param1], %rd10;
	.param .b32 retval0;
	call.uni (retval0), 
	vprintf, 
	(
	param0, 
	param1
	);
	ld.param.b32 	%r25, [retval0];
	} // callseq 1
	ld.global.u32 	%r27, [%rd28+-24];
	add.s32 	%r28, %r132, 2;
	st.local.v2.u32 	[%rd2], {%r28, %r27};
	{ // callseq 2, 0
	.param .b64 param0;
	st.param.b64 	[param0], %rd12;
	.param .b64 param1;
	st.param.b64 	[param1], %rd10;
	.param .b32 retval0;
	call.uni (retval0), 
	vprintf, 
	(
	param0, 
	param1
	);
	ld.param.b32 	%r29, [retval0];
	} // callseq 2
	ld.global.u32 	%r31, [%rd28+-20];
	add.s32 	%r32, %r132, 3;
	st.local.v2.u32 	[%rd2], {%r32, %r31};
	{ // callseq 3, 0
	.param .b64 param0;
	st.param.b64 	[param0], %rd12;
	.param .b64 param1;
	st.param.b64 	[param1], %rd10;
	.param .b32 retval0;
	call.uni (retval0), 
	vprintf, 
	(
	param0, 
	param1
	);
	ld.param.b32 	%r33, [retval0];
	} // callseq 3
	ld.global.u32 	%r35, [%rd28+-16];
	add.s32 	%r36, %r132, 4;
	st.local.v2.u32 	[%rd2], {%r36, %r35};
	{ // callseq 4, 0
	.param .b64 param0;
	st.param.b64 	[param0], %rd12;
	.param .b64 param1;
	st.param.b64 	[param1], %rd10;
	.param .b32 retval0;
	call.uni (retval0), 
	vprintf, 
	(
	param0, 
	param1
	);
	ld.param.b32 	%r37, [retval0];
	} // callseq 4
	ld.global.u32 	%r39, [%rd28+-12];
	add.s32 	%r40, %r132, 5;
	st.local.v2.u32 	[%rd2], {%r40, %r39};
	{ // callseq 5, 0
	.param .b64 param0;
	st.param.b64 	[param0], %rd12;
	.param .b64 param1;
	st.param.b64 	[param1], %rd10;
	.param .b32 retval0;
	call.uni (retval0), 
	vprintf, 
	(
	param0, 
	param1
	);
	ld.param.b32 	%r41, [retval0];
	} // callseq 5
	ld.global.u32 	%r43, [%rd28+-8];
	add.s32 	%r44, %r132, 6;
	st.local.v2.u32 	[%rd2], {%r44, %r43};
	{ // callseq 6, 0
	.param .b64 param0;
	st.param.b64 	[param0], %rd12;
	.param .b64 param1;
	st.param.b64 	[param1], %rd10;
	.param .b32 retval0;
	call.uni (retval0), 
	vprintf, 
	(
	param0, 
	param1
	);
	ld.param.b32 	%r45, [retval0];
	} // callseq 6
	ld.global.u32 	%r47, [%rd28+-4];
	add.s32 	%r48, %r132, 7;
	st.local.v2.u32 	[%rd2], {%r48, %r47};
	{ // callseq 7, 0
	.param .b64 param0;
	st.param.b64 	[param0], %rd12;
	.param .b64 param1;
	st.param.b64 	[param1], %rd10;
	.param .b32 retval0;
	call.uni (retval0), 
	vprintf, 
	(
	param0, 
	param1
	);
	ld.param.b32 	%r49, [retval0];
	} // callseq 7
	ld.global.u32 	%r51, [%rd28];
	add.s32 	%r52, %r132, 8;
	st.local.v2.u32 	[%rd2], {%r52, %r51};
	{ // callseq 8, 0
	.param .b64 param0;
	st.param.b64 	[param0], %rd12;
	.param .b64 param1;
	st.param.b64 	[param1], %rd10;
	.param .b32 retval0;
	call.uni (retval0), 
	vprintf, 
	(
	param0, 
	param1
	);
	ld.param.b32 	%r53, [retval0];
	} // callseq 8
	ld.global.u32 	%r55, [%rd28+4];
	add.s32 	%r56, %r132, 9;
	st.local.v2.u32 	[%rd2], {%r56, %r55};
	{ // callseq 9, 0
	.param .b64 param0;
	st.param.b64 	[param0], %rd12;
	.param .b64 param1;
	st.param.b64 	[param1], %rd10;
	.param .b32 retval0;
	call.uni (retval0), 
	vprintf, 
	(
	param0, 
	param1
	);
	ld.param.b32 	%r57, [retval0];
	} // callseq 9
	ld.global.u32 	%r59, [%rd28+8];
	add.s32 	%r60, %r132, 10;
	st.local.v2.u32 	[%rd2], {%r60, %r59};
	{ // callseq 10, 0
	.param .b64 param0;
	st.param.b64 	[param0], %rd12;
	.param .b64 param1;
	st.param.b64 	[param1], %rd10;
	.param .b32 retval0;
	call.uni (retval0), 
	vprintf, 
	(
	param0, 
	param1
	);
	ld.param.b32 	%r61, [retval0];
	} // callseq 10
	ld.global.u32 	%r63, [%rd28+12];
	add.s32 	%r64, %r132, 11;
	st.local.v2.u32 	[%rd2], {%r64, %r63};
	{ // callseq 11, 0
	.param .b64 param0;
	st.param.b64 	[param0], %rd12;
	.param .b64 param1;
	st.param.b64 	[param1], %rd10;
	.param .b32 retval0;
	call.uni (retval0), 
	vprintf, 
	(
	param0, 
	param1
	);
	ld.param.b32 	%r65, [retval0];
	} // callseq 11
	ld.global.u32 	%r67, [%rd28+16];
	add.s32 	%r68, %r132, 12;
	st.local.v2.u32 	[%rd2], {%r68, %r67};
	{ // callseq 12, 0
	.param .b64 param0;
	st.param.b64 	[param0], %rd12;
	.param .b64 param1;
	st.param.b64 	[param1], %rd10;
	.param .b32 retval0;
	call.uni (retval0), 
	vprintf, 
	(
	param0, 
	param1
	);
	ld.param.b32 	%r69, [retval0];
	} // callseq 12
	ld.global.u32 	%r71, [%rd28+20];
	add.s32 	%r72, %r132, 13;
	st.local.v2.u32 	[%rd2], {%r72, %r71};
	{ // callseq 13, 0
	.param .b64 param0;
	st.param.b64 	[param0], %rd12;
	.param .b64 param1;
	st.param.b64 	[param1], %rd10;
	.param .b32 retval0;
	call.uni (retval0), 
	vprintf, 
	(
	param0, 
	param1
	);
	ld.param.b32 	%r73, [retval0];
	} // callseq 13
	ld.global.u32 	%r75, [%rd28+24];
	add.s32 	%r76, %r132, 14;
	st.local.v2.u32 	[%rd2], {%r76, %r75};
	{ // callseq 14, 0
	.param .b64 param0;
	st.param.b64 	[param0], %rd12;
	.param .b64 param1;
	st.param.b64 	[param1], %rd10;
	.param .b32 retval0;
	call.uni (retval0), 
	vprintf, 
	(
	param0, 
	param1
	);
	ld.param.b32 	%r77, [retval0];
	} // callseq 14
	ld.global.u32 	%r79, [%rd28+28];
	add.s32 	%r80, %r132, 15;
	st.local.v2.u32 	[%rd2], {%r80, %r79};
	{ // callseq 15, 0
	.param .b64 param0;
	st.param.b64 	[param0], %rd12;
	.param .b64 param1;
	st.param.b64 	[param1], %rd10;
	.param .b32 retval0;
	call.uni (retval0), 
	vprintf, 
	(
	param0, 
	param1
	);
	ld.param.b32 	%r81, [retval0];
	} // callseq 15
	add.s64 	%rd28, %rd28, 64;
	add.s32 	%r132, %r132, 16;
	setp.ne.s32 	%p3, %r132, %r134;
	@%p3 bra 	$L__BB3_3;
$L__BB3_4:
	setp.eq.s32 	%p4, %r1, 0;
	@%p4 bra 	$L__BB3_13;
	and.b32  	%r6, %r17, 7;
	setp.lt.u32 	%p5, %r1, 8;
	@%p5 bra 	$L__BB3_7;
	mul.wide.u32 	%rd14, %r134, 4;
	add.s64 	%rd15, %rd1, %rd14;
	ld.global.u32 	%r83, [%rd15];
	st.local.v2.u32 	[%rd2], {%r134, %r83};
	mov.u64 	%rd16, $str;
	cvta.global.u64 	%rd17, %rd16;
	add.u64 	%rd18, %SP, 0;
	{ // callseq 16, 0
	.param .b64 param0;
	st.param.b64 	[param0], %rd17;
	.param .b64 param1;
	st.param.b64 	[param1], %rd18;
	.param .b32 retval0;
	call.uni (retval0), 
	vprintf, 
	(
	param0, 
	param1
	);
	ld.param.b32 	%r84, [retval0];
	} // callseq 16
	add.s32 	%r86, %r134, 1;
	ld.global.u32 	%r87, [%rd15+4];
	st.local.v2.u32 	[%rd2], {%r86, %r87};
	{ // callseq 17, 0
	.param .b64 param0;
	st.param.b64 	[param0], %rd17;
	.param .b64 param1;
	st.param.b64 	[param1], %rd18;
	.param .b32 retval0;
	call.uni (retval0), 
	vprintf, 
	(
	param0, 
	param1
	);
	ld.param.b32 	%r88, [retval0];
	} // callseq 17
	add.s32 	%r90, %r134, 2;
	ld.global.u32 	%r91, [%rd15+8];
	st.local.v2.u32 	[%rd2], {%r90, %r91};
	{ // callseq 18, 0
	.param .b64 param0;
	st.param.b64 	[param0], %rd17;
	.param .b64 param1;
	st.param.b64 	[param1], %rd18;
	.param .b32 retval0;
	call.uni (retval0), 
	vprintf, 
	(
	param0, 
	param1
	);
	ld.param.b32 	%r92, [retval0];
	} // callseq 18
	add.s32 	%r94, %r134, 3;
	ld.global.u32 	%r95, [%rd15+12];
	st.local.v2.u32 	[%rd2], {%r94, %r95};
	{ // callseq 19, 0
	.param .b64 param0;
	st.param.b64 	[param0], %rd17;
	.param .b64 param1;
	st.param.b64 	[param1], %rd18;
	.param .b32 retval0;
	call.uni (retval0), 
	vprintf, 
	(
	param0, 
	param1
	);
	ld.param.b32 	%r96, [retval0];
	} // callseq 19
	add.s32 	%r98, %r134, 4;
	ld.global.u32 	%r99, [%rd15+16];
	st.local.v2.u32 	[%rd2], {%r98, %r99};
	{ // callseq 20, 0
	.param .b64 param0;
	st.param.b64 	[param0], %rd17;
	.param .b64 param1;
	st.param.b64 	[param1], %rd18;
	.param .b32 retval0;
	call.uni (retval0), 
	vprintf, 
	(
	param0, 
	param1
	);
	ld.param.b32 	%r100, [retval0];
	} // callseq 20
	add.s32 	%r102, %r134, 5;
	ld.global.u32 	%r103, [%rd15+20];
	st.local.v2.u32 	[%rd2], {%r102, %r103};
	{ // callseq 21, 0
	.param .b64 param0;
	st.param.b64 	[param0], %rd17;
	.param .b64 param1;
	st.param.b64 	[param1], %rd18;
	.param .b32 retval0;
	call.uni (retval0), 
	vprintf, 
	(
	param0, 
	param1
	);
	ld.param.b32 	%r104, [retval0];
	} // callseq 21
	add.s32 	%r106, %r134, 6;
	ld.global.u32 	%r107, [%rd15+24];
	st.local.v2.u32 	[%rd2], {%r106, %r107};
	{ // callseq 22, 0
	.param .b64 param0;
	st.param.b64 	[param0], %rd17;
	.param .b64 param1;
	st.param.b64 	[param1], %rd18;
	.param .b32 retval0;
	call.uni (retval0), 
	vprintf, 
	(
	param0, 
	param1
	);
	ld.param.b32 	%r108, [retval0];
	} // callseq 22
	add.s32 	%r110, %r134, 7;
	ld.global.u32 	%r111, [%rd15+28];
	st.local.v2.u32 	[%rd2], {%r110, %r111};
	{ // callseq 23, 0
	.param .b64 param0;
	st.param.b64 	[param0], %rd17;
	.param .b64 param1;
	st.param.b64 	[param1], %rd18;
	.param .b32 retval0;
	call.uni (retval0), 
	vprintf, 
	(
	param0, 
	param1
	);
	ld.param.b32 	%r112, [retval0];
	} // callseq 23
	add.s32 	%r134, %r134, 8;
$L__BB3_7:
	setp.eq.s32 	%p6, %r6, 0;
	@%p6 bra 	$L__BB3_13;
	and.b32  	%r9, %r17, 3;
	setp.lt.u32 	%p7, %r6, 4;
	@%p7 bra 	$L__BB3_10;
	mul.wide.u32 	%rd19, %r134, 4;
	add.s64 	%rd20, %rd1, %rd19;
	ld.global.u32 	%r114, [%rd20];
	st.local.v2.u32 	[%rd2], {%r134, %r114};
	mov.u64 	%rd21, $str;
	cvta.global.u64 	%rd22, %rd21;
	add.u64 	%rd23, %SP, 0;
	{ // callseq 24, 0
	.param .b64 param0;
	st.param.b64 	[param0], %rd22;
	.param .b64 param1;
	st.param.b64 	[param1], %rd23;
	.param .b32 retval0;
	call.uni (retval0), 
	vprintf, 
	(
	param0, 
	param1
	);
	ld.param.b32 	%r115, [retval0];
	} // callseq 24
	add.s32 	%r117, %r134, 1;
	ld.global.u32 	%r118, [%rd20+4];
	st.local.v2.u32 	[%rd2], {%r117, %r118};
	{ // callseq 25, 0
	.param .b64 param0;
	st.param.b64 	[param0], %rd22;
	.param .b64 param1;
	st.param.b64 	[param1], %rd23;
	.param .b32 retval0;
	call.uni (retval0), 
	vprintf, 
	(
	param0, 
	param1
	);
	ld.param.b32 	%r119, [retval0];
	} // callseq 25
	add.s32 	%r121, %r134, 2;
	ld.global.u32 	%r122, [%rd20+8];
	st.local.v2.u32 	[%rd2], {%r121, %r122};
	{ // callseq 26, 0
	.param .b64 param0;
	st.param.b64 	[param0], %rd22;
	.param .b64 param1;
	st.param.b64 	[param1], %rd23;
	.param .b32 retval0;
	call.uni (retval0), 
	vprintf, 
	(
	param0, 
	param1
	);
	ld.param.b32 	%r123, [retval0];
	} // callseq 26
	add.s32 	%r125, %r134, 3;
	ld.global.u32 	%r126, [%rd20+12];
	st.local.v2.u32 	[%rd2], {%r125, %r126};
	{ // callseq 27, 0
	.param .b64 param0;
	st.param.b64 	[param0], %rd22;
	.param .b64 param1;
	st.param.b64 	[param1], %rd23;
	.param .b32 retval0;
	call.uni (retval0), 
	vprintf, 
	(
	param0, 
	param1
	);
	ld.param.b32 	%r127, [retval0];
	} // callseq 27
	add.s32 	%r134, %r134, 4;
$L__BB3_10:
	setp.eq.s32 	%p8, %r9, 0;
	@%p8 bra 	$L__BB3_13;
	mul.wide.u32 	%rd24, %r134, 4;
	add.s64 	%rd29, %rd1, %rd24;
	neg.s32 	%r136, %r9;
	mov.u64 	%rd25, $str;
	add.u64 	%rd27, %SP, 0;
$L__BB3_12:
	.pragma "nounroll";
	ld.global.u32 	%r129, [%rd29];
	st.local.v2.u32 	[%rd2], {%r134, %r129};
	cvta.global.u64 	%rd26, %rd25;
	{ // callseq 28, 0
	.param .b64 param0;
	st.param.b64 	[param0], %rd26;
	.param .b64 param1;
	st.param.b64 	[param1], %rd27;
	.param .b32 retval0;
	call.uni (retval0), 
	vprintf, 
	(
	param0, 
	param1
	);
	ld.param.b32 	%r130, [retval0];
	} // callseq 28
	add.s32 	%r134, %r134, 1;
	add.s64 	%rd29, %rd29, 4;
	add.s32 	%r136, %r136, 1;
	setp.ne.s32 	%p9, %r136, 0;
	@%p9 bra 	$L__BB3_12;
$L__BB3_13:
	ret;

}


// ===== COMPILED SASS (sm_100) =====

	.target	sm_100

	.elftype	@"ET_EXEC"


//--------------------- .note.nv.tkinfo           --------------------------
	.section	.note.nv.tkinfo,"",@"SHT_NOTE"
	.sectionflags	@"SHF_NOTE_NV_TKINFO"
	.tkinfo
        /*0018*/ 	.word	0x00000002
        /*0030*/ 	.string	""
        /*0030*/ 	.string	"ptxas"
        /*0030*/ 	.string	"Cuda compilation tools, release 13.0, V13.0.88"
        /*0030*/ 	.string	"Build cuda_13.0.r13.0/compiler.36424714_0"
        /*0030*/ 	.string	"-arch sm_100 -m 64 "



//--------------------- .note.nv.cuinfo           --------------------------
	.section	.note.nv.cuinfo,"",@"SHT_NOTE"
	.sectionflags	@"SHF_NOTE_NV_CUINFO"
        /*0018*/ 	.short	0x0002
        /*001a*/ 	.short	0x0064
        /*001c*/ 	.short	0x0082
	.zero		2


//--------------------- .nv.info                  --------------------------
	.section	.nv.info,"",@"SHT_CUDA_INFO"
	.align	4


	//----- nvinfo : EIATTR_REGCOUNT
	.align		4
        /*0000*/ 	.byte	0x04, 0x2f
        /*0002*/ 	.short	(.L_2 - .L_1)
	.align		4
.L_1:
        /*0004*/ 	.word	index@(_Z14InitDescendingPjj)
        /*0008*/ 	.word	0x0000000a


	//----- nvinfo : EIATTR_FRAME_SIZE
	.align		4
.L_2:
        /*000c*/ 	.byte	0x04, 0x11
        /*000e*/ 	.short	(.L_4 - .L_3)
	.align		4
.L_3:
        /*0010*/ 	.word	index@(_Z14InitDescendingPjj)
        /*0014*/ 	.word	0x00000000


	//----- nvinfo : EIATTR_REGCOUNT
	.align		4
.L_4:
        /*0018*/ 	.byte	0x04, 0x2f
        /*001a*/ 	.short	(.L_6 - .L_5)
	.align		4
.L_5:
        /*001c*/ 	.word	index@(_Z10InitRandomPjjj)
        /*0020*/ 	.word	0x0000000e


	//----- nvinfo : EIATTR_FRAME_SIZE
	.align		4
.L_6:
        /*0024*/ 	.byte	0x04, 0x11
        /*0026*/ 	.short	(.L_8 - .L_7)
	.align		4
.L_7:
        /*0028*/ 	.word	index@(_Z10InitRandomPjjj)
        /*002c*/ 	.word	0x00000000


	//----- nvinfo : EIATTR_REGCOUNT
	.align		4
.L_8:
        /*0030*/ 	.byte	0x04, 0x2f
        /*0032*/ 	.short	(.L_10 - .L_9)
	.align		4
.L_9:
        /*0034*/ 	.word	index@(_Z8ValidatePjS_j)
        /*0038*/ 	.word	0x0000001c


	//----- nvinfo : EIATTR_FRAME_SIZE
	.align		4
.L_10:
        /*003c*/ 	.byte	0x04, 0x11
        /*003e*/ 	.short	(.L_12 - .L_11)
	.align		4
.L_11:
        /*0040*/ 	.word	index@($__internal_0_$__cuda_sm20_div_u16)
        /*0044*/ 	.word	0x00000000


	//----- nvinfo : EIATTR_FRAME_SIZE
	.align		4
.L_12:
        /*0048*/ 	.byte	0x04, 0x11
        /*004a*/ 	.short	(.L_14 - .L_13)
	.align		4
.L_13:
        /*004c*/ 	.word	index@(_Z8ValidatePjS_j)
        /*0050*/ 	.word	0x00000000


	//----- nvinfo : EIATTR_REGCOUNT
	.align		4
.L_14:
        /*0054*/ 	.byte	0x04, 0x2f
        /*0056*/ 	.short	(.L_16 - .L_15)
	.align		4
.L_15:
        /*0058*/ 	.word	index@(_Z5PrintPjj)
        /*005c*/ 	.word	0x0000001c


	//----- nvinfo : EIATTR_FRAME_SIZE
	.align		4
.L_16:
        /*0060*/ 	.byte	0x04, 0x11
        /*0062*/ 	.short	(.L_18 - .L_17)
	.align		4
.L_17:
        /*0064*/ 	.word	index@(_Z5PrintPjj)
        /*0068*/ 	.word	0x00000008


	//----- nvinfo : EIATTR_MIN_STACK_SIZE
	.align		4
.L_18:
        /*006c*/ 	.byte	0x04, 0x12
        /*006e*/ 	.short	(.L_20 - .L_19)
	.align		4
.L_19:
        /*0070*/ 	.word	index@(_Z5PrintPjj)
        /*0074*/ 	.word	0x00000008


	//----- nvinfo : EIATTR_MIN_STACK_SIZE
	.align		4
.L_20:
        /*0078*/ 	.byte	0x04, 0x12
        /*007a*/ 	.short	(.L_22 - .L_21)
	.align		4
.L_21:
        /*007c*/ 	.word	index@(_Z8ValidatePjS_j)
        /*0080*/ 	.word	0x00000000


	//----- nvinfo : EIATTR_MIN_STACK_SIZE
	.align		4
.L_22:
        /*0084*/ 	.byte	0x04, 0x12
        /*0086*/ 	.short	(.L_24 - .L_23)
	.align		4
.L_23:
        /*0088*/ 	.word	index@(_Z10InitRandomPjjj)
        /*008c*/ 	.word	0x00000000


	//----- nvinfo : EIATTR_MIN_STACK_SIZE
	.align		4
.L_24:
        /*0090*/ 	.byte	0x04, 0x12
        /*0092*/ 	.short	(.L_26 - .L_25)
	.align		4
.L_25:
        /*0094*/ 	.word	index@(_Z14InitDescendingPjj)
        /*0098*/ 	.word	0x00000000
.L_26:


//--------------------- .nv.compat                --------------------------
	.section	.nv.compat,"",@"SHT_CUDA_COMPAT_INFO"
	.align	4
        /*0000*/ 	.byte	0x02, 0x09, 0x00, 0x00, 0x02, 0x02, 0x01, 0x00, 0x02, 0x05, 0x05, 0x00, 0x03, 0x07, 0x01, 0x01
        /*0010*/ 	.byte	0x02, 0x03, 0x00, 0x00, 0x02, 0x06, 0x01, 0x00, 0x04, 0x0b, 0x08, 0x00, 0x01, 0x00, 0x00, 0x00
        /*0020*/ 	.byte	0x00, 0x00, 0x00, 0x00


//--------------------- .nv.info._Z5PrintPjj      --------------------------
	.section	.nv.info._Z5PrintPjj,"",@"SHT_CUDA_INFO"
	.sectionflags	@""
	.align	4


	//----- nvinfo : EIATTR_CUDA_API_VERSION
	.align		4
        /*0000*/ 	.byte	0x04, 0x37
        /*0002*/ 	.short	(.L_28 - .L_27)
.L_27:
        /*0004*/ 	.word	0x00000082


	//----- nvinfo : EIATTR_KPARAM_INFO
	.align		4
.L_28:
        /*0008*/ 	.byte	0x04, 0x17
        /*000a*/ 	.short	(.L_30 - .L_29)
.L_29:
        /*000c*/ 	.word	0x00000000
        /*0010*/ 	.short	0x0001
        /*0012*/ 	.short	0x0008
        /*0014*/ 	.byte	0x00, 0xf0, 0x11, 0x00


	//----- nvinfo : EIATTR_KPARAM_INFO
	.align		4
.L_30:
        /*0018*/ 	.byte	0x04, 0x17
        /*001a*/ 	.short	(.L_32 - .L_31)
.L_31:
        /*001c*/ 	.word	0x00000000
        /*0020*/ 	.short	0x0000
        /*0022*/ 	.short	0x0000
        /*0024*/ 	.byte	0x00, 0xf5, 0x21, 0x00


	//----- nvinfo : EIATTR_SPARSE_MMA_MASK
	.align		4
.L_32:
        /*0028*/ 	.byte	0x03, 0x50
        /*002a*/ 	.short	0x0000


	//----- nvinfo : EIATTR_MAXREG_COUNT
	.align		4
        /*002c*/ 	.byte	0x03, 0x1b
        /*002e*/ 	.short	0x00ff


	//----- nvinfo : EIATTR_EXTERNS
	.align		4
        /*0030*/ 	.byte	0x04, 0x0f
        /*0032*/ 	.short	(.L_34 - .L_33)


	//   ....[0]....
	.align		4
.L_33:
        /*0034*/ 	.word	index@(vprintf)


	//----- nvinfo : EIATTR_MERCURY_ISA_VERSION
	.align		4
.L_34:
        /*0038*/ 	.byte	0x03, 0x5f
        /*003a*/ 	.short	0x0101


	//----- nvinfo : EIATTR_VRC_CTA_INIT_COUNT
	.align		4
        /*003c*/ 	.byte	0x02, 0x4a
	.zero		1
	.zero		1


	//----- nvinfo : EIATTR_SYSCALL_OFFSETS
	.align		4
        /*0040*/ 	.byte	0x04, 0x46
        /*0042*/ 	.short	(.L_36 - .L_35)


	//   ....[0]....
.L_35:
        /*0044*/ 	.word	0x00000210


	//   ....[1]....
        /*0048*/ 	.word	0x000002c0


	//   ....[2]....
        /*004c*/ 	.word	0x00000370


	//   ....[3]....
        /*0050*/ 	.word	0x00000420


	//   ....[4]....
        /*0054*/ 	.word	0x000004d0


	//   ....[5]....
        /*0058*/ 	.word	0x00000580


	//   ....[6]....
        /*005c*/ 	.word	0x00000630


	//   ....[7]....
        /*0060*/ 	.word	0x000006e0


	//   ....[8]....
        /*0064*/ 	.word	0x00000790


	//   ....[9]....
        /*0068*/ 	.word	0x00000840


	//   ....[10]....
        /*006c*/ 	.word	0x000008f0


	//   ....[11]....
        /*0070*/ 	.word	0x000009a0


	//   ....[12]....
        /*0074*/ 	.word	0x00000a50


	//   ....[13]....
        /*0078*/ 	.word	0x00000b00


	//   ....[14]....
        /*007c*/ 	.word	0x00000bb0


	//   ....[15]....
        /*0080*/ 	.word	0x00000c60


	//   ....[16]....
        /*0084*/ 	.word	0x00000df0


	//   ....[17]....
        /*0088*/ 	.word	0x00000ea0


	//   ....[18]....
        /*008c*/ 	.word	0x00000f50


	//   ....[19]....
        /*0090*/ 	.word	0x00001000


	//   ....[20]....
        /*0094*/ 	.word	0x000010b0


	//   ....[21]....
        /*0098*/ 	.word	0x00001160


	//   ....[22]....
        /*009c*/ 	.word	0x00001210


	//   ....[23]....
        /*00a0*/ 	.word	0x000012c0


	//   ....[24]....
        /*00a4*/ 	.word	0x00001400


	//   ....[25]....
        /*00a8*/ 	.word	0x000014b0


	//   ....[26]....
        /*00ac*/ 	.word	0x00001560


	//   ....[27]....
        /*00b0*/ 	.word	0x00001610


	//   ....[28]....
        /*00b4*/ 	.word	0x00001790


	//----- nvinfo : EIATTR_EXIT_INSTR_OFFSETS
	.align		4
.L_36:
        /*00b8*/ 	.byte	0x04, 0x1c
        /*00ba*/ 	.short	(.L_38 - .L_37)


	//   ....[0]....
.L_37:
        /*00bc*/ 	.word	0x00000070


	//   ....[1]....
        /*00c0*/ 	.word	0x00000ce0


	//   ....[2]....
        /*00c4*/ 	.word	0x000012f0


	//   ....[3]....
        /*00c8*/ 	.word	0x00001640


	//   ....[4]....
        /*00cc*/ 	.word	0x000017f0


	//----- nvinfo : EIATTR_CRS_STACK_SIZE
	.align		4
.L_38:
        /*00d0*/ 	.byte	0x04, 0x1e
        /*00d2*/ 	.short	(.L_40 - .L_39)
.L_39:
        /*00d4*/ 	.word	0x00000000


	//----- nvinfo : EIATTR_CBANK_PARAM_SIZE
	.align		4
.L_40:
        /*00d8*/ 	.byte	0x03, 0x19
        /*00da*/ 	.short	0x000c


	//----- nvinfo : EIATTR_PARAM_CBANK
	.align		4
        /*00dc*/ 	.byte	0x04, 0x0a
        /*00de*/ 	.short	(.L_42 - .L_41)
	.align		4
.L_41:
        /*00e0*/ 	.word	index@(.nv.constant0._Z5PrintPjj)
        /*00e4*/ 	.short	0x0380
        /*00e6*/ 	.short	0x000c


	//----- nvinfo : EIATTR_SW_WAR
	.align		4
.L_42:
        /*00e8*/ 	.byte	0x04, 0x36
        /*00ea*/ 	.short	(.L_44 - .L_43)
.L_43:
        /*00ec*/ 	.word	0x00000008
.L_44:


//--------------------- .nv.info._Z8ValidatePjS_j --------------------------
	.section	.nv.info._Z8ValidatePjS_j,"",@"SHT_CUDA_INFO"
	.sectionflags	@""
	.align	4


	//----- nvinfo : EIATTR_CUDA_API_VERSION
	.align		4
        /*0000*/ 	.byte	0x04, 0x37
        /*0002*/ 	.short	(.L_46 - .L_45)
.L_45:
        /*0004*/ 	.word	0x00000082


	//----- nvinfo : EIATTR_KPARAM_INFO
	.align		4
.L_46:
        /*0008*/ 	.byte	0x04, 0x17
        /*000a*/ 	.short	(.L_48 - .L_47)
.L_47:
        /*000c*/ 	.word	0x00000000
        /*0010*/ 	.short	0x0002
        /*0012*/ 	.short	0x0010
        /*0014*/ 	.byte	0x00, 0xf0, 0x11, 0x00


	//----- nvinfo : EIATTR_KPARAM_INFO
	.align		4
.L_48:
        /*0018*/ 	.byte	0x04, 0x17
        /*001a*/ 	.short	(.L_50 - .L_49)
.L_49:
        /*001c*/ 	.word	0x00000000
        /*0020*/ 	.short	0x0001
        /*0022*/ 	.short	0x0008
        /*0024*/ 	.byte	0x00, 0xf5, 0x21, 0x00


	//----- nvinfo : EIATTR_KPARAM_INFO
	.align		4
.L_50:
        /*0028*/ 	.byte	0x04, 0x17
        /*002a*/ 	.short	(.L_52 - .L_51)
.L_51:
        /*002c*/ 	.word	0x00000000
        /*0030*/ 	.short	0x0000
        /*0032*/ 	.short	0x0000
        /*0034*/ 	.byte	0x00, 0xf5, 0x21, 0x00


	//----- nvinfo : EIATTR_SPARSE_MMA_MASK
	.align		4
.L_52:
        /*0038*/ 	.byte	0x03, 0x50
        /*003a*/ 	.short	0x0000


	//----- nvinfo : EIATTR_MAXREG_COUNT
	.align		4
        /*003c*/ 	.byte	0x03, 0x1b
        /*003e*/ 	.short	0x00ff


	//----- nvinfo : EIATTR_NUM_BARRIERS
	.align		4
        /*0040*/ 	.byte	0x02, 0x4c
        /*0042*/ 	.byte	0x01
	.zero		1


	//----- nvinfo : EIATTR_MERCURY_ISA_VERSION
	.align		4
        /*0044*/ 	.byte	0x03, 0x5f
        /*0046*/ 	.short	0x0101


	//----- nvinfo : EIATTR_INT_WARP_WIDE_INSTR_OFFSETS
	.align		4
        /*0048*/ 	.byte	0x04, 0x31
        /*004a*/ 	.short	(.L_54 - .L_53)


	//   ....[0]....
.L_53:
        /*004c*/ 	.word	0x000005f0


	//   ....[1]....
        /*0050*/ 	.word	0x000007d0


	//   ....[2]....
        /*0054*/ 	.word	0x00000870


	//   ....[3]....
        /*0058*/ 	.word	0x00000910


	//   ....[4]....
        /*005c*/ 	.word	0x000009b0


	//   ....[5]....
        /*0060*/ 	.word	0x00000bb0


	//----- nvinfo : EIATTR_VRC_CTA_INIT_COUNT
	.align		4
.L_54:
        /*0064*/ 	.byte	0x02, 0x4a
	.zero		1
	.zero		1


	//----- nvinfo : EIATTR_EXIT_INSTR_OFFSETS
	.align		4
        /*0068*/ 	.byte	0x04, 0x1c
        /*006a*/ 	.short	(.L_56 - .L_55)


	//   ....[0]....
.L_55:
        /*006c*/ 	.word	0x00000a70


	//   ....[1]....
        /*0070*/ 	.word	0x00000ae0


	//   ....[2]....
        /*0074*/ 	.word	0x00000c20


	//----- nvinfo : EIATTR_CRS_STACK_SIZE
	.align		4
.L_56:
        /*0078*/ 	.byte	0x04, 0x1e
        /*007a*/ 	.short	(.L_58 - .L_57)
.L_57:
        /*007c*/ 	.word	0x00000000


	//----- nvinfo : EIATTR_CBANK_PARAM_SIZE
	.align		4
.L_58:
        /*0080*/ 	.byte	0x03, 0x19
        /*0082*/ 	.short	0x0014


	//----- nvinfo : EIATTR_PARAM_CBANK
	.align		4
        /*0084*/ 	.byte	0x04, 0x0a
        /*0086*/ 	.short	(.L_60 - .L_59)
	.align		4
.L_59:
        /*0088*/ 	.word	index@(.nv.constant0._Z8ValidatePjS_j)
        /*008c*/ 	.short	0x0380
        /*008e*/ 	.short	0x0014


	//----- nvinfo : EIATTR_SW_WAR
	.align		4
.L_60:
        /*0090*/ 	.byte	0x04, 0x36
        /*0092*/ 	.short	(.L_62 - .L_61)
.L_61:
        /*0094*/ 	.word	0x00000008
.L_62:


//--------------------- .nv.info._Z10InitRandomPjjj --------------------------
	.section	.nv.info._Z10InitRandomPjjj,"",@"SHT_CUDA_INFO"
	.sectionflags	@""
	.align	4


	//----- nvinfo : EIATTR_CUDA_API_VERSION
	.align		4
        /*0000*/ 	.byte	0x04, 0x37
        /*0002*/ 	.short	(.L_64 - .L_63)
.L_63:
        /*0004*/ 	.word	0x00000082


	//----- nvinfo : EIATTR_KPARAM_INFO
	.align		4
.L_64:
        /*0008*/ 	.byte	0x04, 0x17
        /*000a*/ 	.short	(.L_66 - .L_65)
.L_65:
        /*000c*/ 	.word	0x00000000
        /*0010*/ 	.short	0x0002
        /*0012*/ 	.short	0x000c
        /*0014*/ 	.byte	0x00, 0xf0, 0x11, 0x00


	//----- nvinfo : EIATTR_KPARAM_INFO
	.align		4
.L_66:
        /*0018*/ 	.byte	0x04, 0x17
        /*001a*/ 	.short	(.L_68 - .L_67)
.L_67:
        /*001c*/ 	.word	0x00000000
        /*0020*/ 	.short	0x0001
        /*0022*/ 	.short	0x0008
        /*0024*/ 	.byte	0x00, 0xf0, 0x11, 0x00


	//----- nvinfo : EIATTR_KPARAM_INFO
	.align		4
.L_68:
        /*0028*/ 	.byte	0x04, 0x17
        /*002a*/ 	.short	(.L_70 - .L_69)
.L_69:
        /*002c*/ 	.word	0x00000000
        /*0030*/ 	.short	0x0000
        /*0032*/ 	.short	0x0000
        /*0034*/ 	.byte	0x00, 0xf5, 0x21, 0x00


	//----- nvinfo : EIATTR_SPARSE_MMA_MASK
	.align		4
.L_70:
        /*0038*/ 	.byte	0x03, 0x50
        /*003a*/ 	.short	0x0000


	//----- nvinfo : EIATTR_MAXREG_COUNT
	.align		4
        /*003c*/ 	.byte	0x03, 0x1b
        /*003e*/ 	.short	0x00ff


	//----- nvinfo : EIATTR_MERCURY_ISA_VERSION
	.align		4
        /*0040*/ 	.byte	0x03, 0x5f
        /*0042*/ 	.short	0x0101


	//----- nvinfo : EIATTR_VRC_CTA_INIT_COUNT
	.align		4
        /*0044*/ 	.byte	0x02, 0x4a
	.zero		1
	.zero		1


	//----- nvinfo : EIATTR_EXIT_INSTR_OFFSETS
	.align		4
        /*0048*/ 	.byte	0x04, 0x1c
        /*004a*/ 	.short	(.L_72 - .L_71)


	//   ....[0]....
.L_71:
        /*004c*/ 	.word	0x00000070


	//   ....[1]....
        /*0050*/ 	.word	0x00000290


	//----- nvinfo : EIATTR_CRS_STACK_SIZE
	.align		4
.L_72:
        /*0054*/ 	.byte	0x04, 0x1e
        /*0056*/ 	.short	(.L_74 - .L_73)
.L_73:
        /*0058*/ 	.word	0x00000000


	//----- nvinfo : EIATTR_CBANK_PARAM_SIZE
	.align		4
.L_74:
        /*005c*/ 	.byte	0x03, 0x19
        /*005e*/ 	.short	0x0010


	//----- nvinfo : EIATTR_PARAM_CBANK
	.align		4
        /*0060*/ 	.byte	0x04, 0x0a
        /*0062*/ 	.short	(.L_76 - .L_75)
	.align		4
.L_75:
        /*0064*/ 	.word	index@(.nv.constant0._Z10InitRandomPjjj)
        /*0068*/ 	.short	0x0380
        /*006a*/ 	.short	0x0010


	//----- nvinfo : EIATTR_SW_WAR
	.align		4
.L_76:
        /*006c*/ 	.byte	0x04, 0x36
        /*006e*/ 	.short	(.L_78 - .L_77)
.L_77:
        /*0070*/ 	.word	0x00000008
.L_78:


//--------------------- .nv.info._Z14InitDescendingPjj --------------------------
	.section	.nv.info._Z14InitDescendingPjj,"",@"SHT_CUDA_INFO"
	.sectionflags	@""
	.align	4


	//----- nvinfo : EIATTR_CUDA_API_VERSION
	.align		4
        /*0000*/ 	.byte	0x04, 0x37
        /*0002*/ 	.short	(.L_80 - .L_79)
.L_79:
        /*0004*/ 	.word	0x00000082


	//----- nvinfo : EIATTR_KPARAM_INFO
	.align		4
.L_80:
        /*0008*/ 	.byte	0x04, 0x17
        /*000a*/ 	.short	(.L_82 - .L_81)
.L_81:
        /*000c*/ 	.word	0x00000000
        /*0010*/ 	.short	0x0001
        /*0012*/ 	.short	0x0008
        /*0014*/ 	.byte	0x00, 0xf0, 0x11, 0x00


	//----- nvinfo : EIATTR_KPARAM_INFO
	.align		4
.L_82:
        /*0018*/ 	.byte	0x04, 0x17
        /*001a*/ 	.short	(.L_84 - .L_83)
.L_83:
        /*001c*/ 	.word	0x00000000
        /*0020*/ 	.short	0x0000
        /*0022*/ 	.short	0x0000
        /*0024*/ 	.byte	0x00, 0xf5, 0x21, 0x00


	//----- nvinfo : EIATTR_SPARSE_MMA_MASK
	.align		4
.L_84:
        /*0028*/ 	.byte	0x03, 0x50
        /*002a*/ 	.short	0x0000


	//----- nvinfo : EIATTR_MAXREG_COUNT
	.align		4
        /*002c*/ 	.byte	0x03, 0x1b
        /*002e*/ 	.short	0x00ff


	//----- nvinfo : EIATTR_MERCURY_ISA_VERSION
	.align		4
        /*0030*/ 	.byte	0x03, 0x5f
        /*0032*/ 	.short	0x0101


	//----- nvinfo : EIATTR_VRC_CTA_INIT_COUNT
	.align		4
        /*0034*/ 	.byte	0x02, 0x4a
	.zero		1
	.zero		1


	//----- nvinfo : EIATTR_EXIT_INSTR_OFFSETS
	.align		4
        /*0038*/ 	.byte	0x04, 0x1c
        /*003a*/ 	.short	(.L_86 - .L_85)


	//   ....[0]....
.L_85:
        /*003c*/ 	.word	0x00000070


	//   ....[1]....
        /*0040*/ 	.word	0x00000120


	//----- nvinfo : EIATTR_CRS_STACK_SIZE
	.align		4
.L_86:
        /*0044*/ 	.byte	0x04, 0x1e
        /*0046*/ 	.short	(.L_88 - .L_87)
.L_87:
        /*0048*/ 	.word	0x00000000


	//----- nvinfo : EIATTR_CBANK_PARAM_SIZE
	.align		4
.L_88:
        /*004c*/ 	.byte	0x03, 0x19
        /*004e*/ 	.short	0x000c


	//----- nvinfo : EIATTR_PARAM_CBANK
	.align		4
        /*0050*/ 	.byte	0x04, 0x0a
        /*0052*/ 	.short	(.L_90 - .L_89)
	.align		4
.L_89:
        /*0054*/ 	.word	index@(.nv.constant0._Z14InitDescendingPjj)
        /*0058*/ 	.short	0x0380
        /*005a*/ 	.short	0x000c


	//----- nvinfo : EIATTR_SW_WAR
	.align		4
.L_90:
        /*005c*/ 	.byte	0x04, 0x36
        /*005e*/ 	.short	(.L_92 - .L_91)
.L_91:
        /*0060*/ 	.word	0x00000008
.L_92:


//--------------------- .nv.callgraph             --------------------------
	.section	.nv.callgraph,"",@"SHT_CUDA_CALLGRAPH"
	.align	4
	.sectionentsize	8
	.align		4
        /*0000*/ 	.word	0x00000000
	.align		4
        /*0004*/ 	.word	0xffffffff
	.align		4
        /*0008*/ 	.word	index@(_Z5PrintPjj)
	.align		4
        /*000c*/ 	.word	index@(vprintf)
	.align		4
        /*0010*/ 	.word	0x00000000
	.align		4
        /*0014*/ 	.word	0xfffffffe
	.align		4
        /*0018*/ 	.word	0x00000000
	.align		4
        /*001c*/ 	.word	0xfffffffd
	.align		4
        /*0020*/ 	.word	0x00000000
	.align		4
        /*0024*/ 	.word	0xfffffffc


//--------------------- .nv.constant4             --------------------------
	.section	.nv.constant4,"a",@progbits
	.align	8
	.align		8
.nv.constant4:
        /*0000*/ 	.dword	vprintf
	.align		8
        /*0008*/ 	.dword	$str


//--------------------- .text._Z5PrintPjj         --------------------------
	.section	.text._Z5PrintPjj,"ax",@progbits
	.align	128
        .global         _Z5PrintPjj
        .type           _Z5PrintPjj,@function
        .size           _Z5PrintPjj,(.L_x_64 - _Z5PrintPjj)
        .other          _Z5PrintPjj,@"STO_CUDA_ENTRY STV_DEFAULT"
_Z5PrintPjj:
.text._Z5PrintPjj:
[----:B------:R-:W0:Y:S01]  /*0000*/  LDC R1, c[0x0][0x37c] ;  /* 0x0000df00ff017b82 */ /* 0x000e220000000800 */
[----:B------:R-:W1:Y:S01]  /*0010*/  LDCU UR4, c[0x0][0x388] ;  /* 0x00007100ff0477ac */ /* 0x000e620008000800 */
[----:B0-----:R-:W-:Y:S01]  /*0020*/  VIADD R1, R1, 0xfffffff8 ;  /* 0xfffffff801017836 */ /* 0x001fe20000000000 */
[----:B------:R-:W0:Y:S01]  /*0030*/  LDCU UR5, c[0x0][0x2f8] ;  /* 0x00005f00ff0577ac */ /* 0x000e220008000800 */
[----:B------:R-:W2:Y:S01]  /*0040*/  LDCU UR6, c[0x0][0x2fc] ;  /* 0x00005f80ff0677ac */ /* 0x000ea20008000800 */
[----:B-1----:R-:W-:Y:S02]  /*0050*/  ISETP.NE.AND P0, PT, RZ, UR4, PT ;  /* 0x00000004ff007c0c */ /* 0x002fe4000bf05270 */
[----:B0-----:R-:W-:-:S11]  /*0060*/  IADD3 R19, P1, PT, R1, UR5, RZ ;  /* 0x0000000501137c10 */ /* 0x001fd6000ff3e0ff */
[----:B--2---:R-:W-:Y:S05]  /*0070*/  @!P0 EXIT ;  /* 0x000000000000894d */ /* 0x004fea0003800000 */
[----:B------:R-:W-:Y:S01]  /*0080*/  UISETP.GE.U32.AND UP0, UPT, UR4, 0x10, UPT ;  /* 0x000000100400788c */ /* 0x000fe2000bf06070 */
[----:B------:R-:W-:Y:S02]  /*0090*/  HFMA2 R2, -RZ, RZ, 0, 0 ;  /* 0x00000000ff027431 */ /* 0x000fe400000001ff */
[----:B------:R-:W-:Y:S01]  /*00a0*/  IMAD.X R18, RZ, RZ, UR6, P1 ;  /* 0x00000006ff127e24 */ /* 0x000fe200088e06ff */
[----:B------:R-:W0:Y:S01]  /*00b0*/  LDCU.64 UR36, c[0x0][0x358] ;  /* 0x00006b00ff2477ac */ /* 0x000e220008000a00 */
[----:B------:R-:W-:-:S04]  /*00c0*/  ULOP3.LUT UR38, UR4, 0xf, URZ, 0xc0, !UPT ;  /* 0x0000000f04267892 */ /* 0x000fc8000f8ec0ff */
[----:B------:R-:W-:Y:S08]  /*00d0*/  BRA.U !UP0, `(.L_x_0) ;  /* 0x0000000908fc7547 */ /* 0x000ff0000b800000 */
[----:B------:R-:W1:Y:S01]  /*00e0*/  LDCU.64 UR6, c[0x0][0x380] ;  /* 0x00007000ff0677ac */ /* 0x000e620008000a00 */
[----:B------:R-:W-:Y:S01]  /*00f0*/  BSSY.RECONVERGENT B6, `(.L_x_0) ;  /* 0x00000bd000067945 */ /* 0x000fe20003800200 */
[----:B------:R-:W-:Y:S01]  /*0100*/  IMAD.MOV.U32 R22, RZ, RZ, RZ ;  /* 0x000000ffff167224 */ /* 0x000fe200078e00ff */
[----:B------:R-:W-:-:S06]  /*0110*/  ULOP3.LUT UR4, UR4, 0xfffffff0, URZ, 0xc0, !UPT ;  /* 0xfffffff004047892 */ /* 0x000fcc000f8ec0ff */
[----:B------:R-:W-:Y:S01]  /*0120*/  IMAD.U32 R2, RZ, RZ, UR4 ;  /* 0x00000004ff027e24 */ /* 0x000fe2000f8e00ff */
[----:B-1----:R-:W-:-:S04]  /*0130*/  UIADD3 UR5, UP0, UPT, UR6, 0x20, URZ ;  /* 0x0000002006057890 */ /* 0x002fc8000ff1e0ff */
[----:B------:R-:W-:Y:S02]  /*0140*/  UIADD3.X UR6, UPT, UPT, URZ, UR7, URZ, UP0, !UPT ;  /* 0x00000007ff067290 */ /* 0x000fe400087fe4ff */
[----:B------:R-:W-:-:S04]  /*0150*/  MOV R16, UR5 ;  /* 0x0000000500107c02 */ /* 0x000fc80008000f00 */
[----:B------:R-:W-:-:S07]  /*0160*/  IMAD.U32 R17, RZ, RZ, UR6 ;  /* 0x00000006ff117e24 */ /* 0x000fce000f8e00ff */
.L_x_17:
[----:B0-----:R-:W2:Y:S01]  /*0170*/  LDG.E R23, desc[UR36][R16.64+-0x20] ;  /* 0xffffe02410177981 */ /* 0x001ea2000c1e1900 */
[----:B------:R-:W-:Y:S01]  /*0180*/  MOV R24, 0x0 ;  /* 0x0000000000187802 */ /* 0x000fe20000000f00 */
[----:B------:R-:W0:Y:S01]  /*0190*/  LDCU.64 UR4, c[0x4][0x8] ;  /* 0x01000100ff0477ac */ /* 0x000e220008000a00 */
[----:B------:R-:W-:Y:S02]  /*01a0*/  IMAD.MOV.U32 R6, RZ, RZ, R19 ;  /* 0x000000ffff067224 */ /* 0x000fe400078e0013 */
[----:B------:R1:W3:Y:S01]  /*01b0*/  LDC.64 R8, c[0x4][R24] ;  /* 0x0100000018087b82 */ /* 0x0002e20000000a00 */
[----:B------:R-:W-:Y:S02]  /*01c0*/  IMAD.MOV.U32 R7, RZ, RZ, R18 ;  /* 0x000000ffff077224 */ /* 0x000fe400078e0012 */
[----:B0-----:R-:W-:Y:S01]  /*01d0*/  IMAD.U32 R4, RZ, RZ, UR4 ;  /* 0x00000004ff047e24 */ /* 0x001fe2000f8e00ff */
[----:B------:R-:W-:Y:S01]  /*01e0*/  MOV R5, UR5 ;  /* 0x0000000500057c02 */ /* 0x000fe20008000f00 */
[----:B--23--:R1:W-:Y:S06]  /*01f0*/  STL.64 [R1], R22 ;  /* 0x0000001601007387 */ /* 0x00c3ec0000100a00 */
[----:B------:R-:W-:-:S07]  /*0200*/  LEPC R20, `(.L_x_1) ;  /* 0x000000001014794e */ /* 0x000fce0000000000 */
[----:B-1----:R-:W-:Y:S05]  /*0210*/  CALL.ABS.NOINC R8 ;  /* 0x0000000008007343 */ /* 0x002fea0003c00000 */
.L_x_1:
[----:B------:R-:W2:Y:S01]  /*0220*/  LDG.E R11, desc[UR36][R16.64+-0x1c] ;  /* 0xffffe424100b7981 */ /* 0x000ea2000c1e1900 */
[----:B------:R-:W-:Y:S01]  /*0230*/  IADD3 R10, PT, PT, R22, 0x1, RZ ;  /* 0x00000001160a7810 */ /* 0x000fe20007ffe0ff */
[----:B------:R0:W1:Y:S01]  /*0240*/  LDC.64 R8, c[0x4][R24] ;  /* 0x0100000018087b82 */ /* 0x0000620000000a00 */
[----:B------:R-:W3:Y:S01]  /*0250*/  LDCU.64 UR4, c[0x4][0x8] ;  /* 0x01000100ff0477ac */ /* 0x000ee20008000a00 */
[----:B------:R-:W-:Y:S01]  /*0260*/  MOV R6, R19 ;  /* 0x0000001300067202 */ /* 0x000fe20000000f00 */
[----:B------:R-:W-:Y:S02]  /*0270*/  IMAD.MOV.U32 R7, RZ, RZ, R18 ;  /* 0x000000ffff077224 */ /* 0x000fe400078e0012 */
[----:B---3--:R-:W-:Y:S02]  /*0280*/  IMAD.U32 R4, RZ, RZ, UR4 ;  /* 0x00000004ff047e24 */ /* 0x008fe4000f8e00ff */
[----:B------:R-:W-:Y:S01]  /*0290*/  IMAD.U32 R5, RZ, RZ, UR5 ;  /* 0x00000005ff057e24 */ /* 0x000fe2000f8e00ff */
[----:B-12---:R0:W-:Y:S06]  /*02a0*/  STL.64 [R1], R10 ;  /* 0x0000000a01007387 */ /* 0x0061ec0000100a00 */
[----:B------:R-:W-:-:S07]  /*02b0*/  LEPC R20, `(.L_x_2) ;  /* 0x000000001014794e */ /* 0x000fce0000000000 */
[----:B0-----:R-:W-:Y:S05]  /*02c0*/  CALL.ABS.NOINC R8 ;  /* 0x0000000008007343 */ /* 0x001fea0003c00000 */
.L_x_2:
[----:B------:R-:W2:Y:S01]  /*02d0*/  LDG.E R11, desc[UR36][R16.64+-0x18] ;  /* 0xffffe824100b7981 */ /* 0x000ea2000c1e1900 */
[----:B------:R-:W-:Y:S01]  /*02e0*/  VIADD R10, R22, 0x2 ;  /* 0x00000002160a7836 */ /* 0x000fe20000000000 */
[----:B------:R0:W1:Y:S01]  /*02f0*/  LDC.64 R8, c[0x4][R24] ;  /* 0x0100000018087b82 */ /* 0x0000620000000a00 */
[----:B------:R-:W3:Y:S01]  /*0300*/  LDCU.64 UR4, c[0x4][0x8] ;  /* 0x01000100ff0477ac */ /* 0x000ee20008000a00 */
[----:B------:R-:W-:Y:S01]  /*0310*/  IMAD.MOV.U32 R6, RZ, RZ, R19 ;  /* 0x000000ffff067224 */ /* 0x000fe200078e0013 */
[----:B------:R-:W-:Y:S02]  /*0320*/  MOV R7, R18 ;  /* 0x0000001200077202 */ /* 0x000fe40000000f00 */
[----:B---3--:R-:W-:Y:S01]  /*0330*/  MOV R4, UR4 ;  /* 0x0000000400047c02 */ /* 0x008fe20008000f00 */
[----:B------:R-:W-:Y:S01]  /*0340*/  IMAD.U32 R5, RZ, RZ, UR5 ;  /* 0x00000005ff057e24 */ /* 0x000fe2000f8e00ff */
[----:B-12---:R0:W-:Y:S06]  /*0350*/  STL.64 [R1], R10 ;  /* 0x0000000a01007387 */ /* 0x0061ec0000100a00 */
[----:B------:R-:W-:-:S07]  /*0360*/  LEPC R20, `(.L_x_3) ;  /* 0x000000001014794e */ /* 0x000fce0000000000 */
[----:B0-----:R-:W-:Y:S05]  /*0370*/  CALL.ABS.NOINC R8 ;  /* 0x0000000008007343 */ /* 0x001fea0003c00000 */
.L_x_3:
[----:B------:R-:W2:Y:S01]  /*0380*/  LDG.E R11, desc[UR36][R16.64+-0x14] ;  /* 0xffffec24100b7981 */ /* 0x000ea2000c1e1900 */
[----:B------:R-:W-:Y:S01]  /*0390*/  VIADD R10, R22, 0x3 ;  /* 0x00000003160a7836 */ /* 0x000fe20000000000 */
[----:B------:R0:W1:Y:S01]  /*03a0*/  LDC.64 R8, c[0x4][R24] ;  /* 0x0100000018087b82 */ /* 0x0000620000000a00 */
[----:B------:R-:W3:Y:S01]  /*03b0*/  LDCU.64 UR4, c[0x4][0x8] ;  /* 0x01000100ff0477ac */ /* 0x000ee20008000a00 */
[----:B------:R-:W-:Y:S02]  /*03c0*/  IMAD.MOV.U32 R6, RZ, RZ, R19 ;  /* 0x000000ffff067224 */ /* 0x000fe400078e0013 */
[----:B------:R-:W-:Y:S02]  /*03d0*/  IMAD.MOV.U32 R7, RZ, RZ, R18 ;  /* 0x000000ffff077224 */ /* 0x000fe400078e0012 */
[----:B---3--:R-:W-:Y:S01]  /*03e0*/  IMAD.U32 R4, RZ, RZ, UR4 ;  /* 0x00000004ff047e24 */ /* 0x008fe2000f8e00ff */
[----:B------:R-:W-:Y:S01]  /*03f0*/  MOV R5, UR5 ;  /* 0x0000000500057c02 */ /* 0x000fe20008000f00 */
[----:B-12---:R0:W-:Y:S06]  /*0400*/  STL.64 [R1], R10 ;  /* 0x0000000a01007387 */ /* 0x0061ec0000100a00 */
[----:B------:R-:W-:-:S07]  /*0410*/  LEPC R20, `(.L_x_4) ;  /* 0x000000001014794e */ /* 0x000fce0000000000 */
[----:B0-----:R-:W-:Y:S05]  /*0420*/  CALL.ABS.NOINC R8 ;  /* 0x0000000008007343 */ /* 0x001fea0003c00000 */
.L_x_4:
        /* <DEDUP_REMOVED lines=11> */
.L_x_5:
        /* <DEDUP_REMOVED lines=11> */
.L_x_6:
        /* <DEDUP_REMOVED lines=11> */
.L_x_7:
        /* <DEDUP_REMOVED lines=11> */
.L_x_8:
        /* <DEDUP_REMOVED lines=11> */
.L_x_9:
        /* <DEDUP_REMOVED lines=11> */
.L_x_10:
        /* <DEDUP_REMOVED lines=11> */
.L_x_11:
        /* <DEDUP_REMOVED lines=11> */
.L_x_12:
        /* <DEDUP_REMOVED lines=11> */
.L_x_13:
        /* <DEDUP_REMOVED lines=11> */
.L_x_14:
        /* <DEDUP_REMOVED lines=11> */
.L_x_15:
[----:B------:R-:W2:Y:S01]  /*0bc0*/  LDG.E R9, desc[UR36][R16.64+0x1c] ;  /* 0x00001c2410097981 */ /* 0x000ea2000c1e1900 */
[----:B------:R-:W-:Y:S01]  /*0bd0*/  VIADD R8, R22, 0xf ;  /* 0x0000000f16087836 */ /* 0x000fe20000000000 */
[----:B------:R-:W0:Y:S01]  /*0be0*/  LDC.64 R24, c[0x4][R24] ;  /* 0x0100000018187b82 */ /* 0x000e220000000a00 */
[----:B------:R-:W1:Y:S01]  /*0bf0*/  LDCU.64 UR4, c[0x4][0x8] ;  /* 0x01000100ff0477ac */ /* 0x000e620008000a00 */
[----:B------:R-:W-:Y:S02]  /*0c00*/  IMAD.MOV.U32 R6, RZ, RZ, R19 ;  /* 0x000000ffff067224 */ /* 0x000fe400078e0013 */
[----:B------:R-:W-:Y:S02]  /*0c10*/  IMAD.MOV.U32 R7, RZ, RZ, R18 ;  /* 0x000000ffff077224 */ /* 0x000fe400078e0012 */
[----:B-1----:R-:W-:Y:S01]  /*0c20*/  IMAD.U32 R4, RZ, RZ, UR4 ;  /* 0x00000004ff047e24 */ /* 0x002fe2000f8e00ff */
[----:B------:R-:W-:Y:S01]  /*0c30*/  MOV R5, UR5 ;  /* 0x0000000500057c02 */ /* 0x000fe20008000f00 */
[----:B0-2---:R1:W-:Y:S06]  /*0c40*/  STL.64 [R1], R8 ;  /* 0x0000000801007387 */ /* 0x0053ec0000100a00 */
[----:B------:R-:W-:-:S07]  /*0c50*/  LEPC R20, `(.L_x_16) ;  /* 0x000000001014794e */ /* 0x000fce0000000000 */
[----:B-1----:R-:W-:Y:S05]  /*0c60*/  CALL.ABS.NOINC R24 ;  /* 0x0000000018007343 */ /* 0x002fea0003c00000 */
.L_x_16:
[----:B------:R-:W-:Y:S02]  /*0c70*/  IADD3 R22, PT, PT, R22, 0x10, RZ ;  /* 0x0000001016167810 */ /* 0x000fe40007ffe0ff */
[----:B------:R-:W-:Y:S02]  /*0c80*/  IADD3 R16, P1, PT, R16, 0x40, RZ ;  /* 0x0000004010107810 */ /* 0x000fe40007f3e0ff */
[----:B------:R-:W-:-:S03]  /*0c90*/  ISETP.NE.AND P0, PT, R22, R2, PT ;  /* 0x000000021600720c */ /* 0x000fc60003f05270 */
[----:B------:R-:W-:-:S10]  /*0ca0*/  IMAD.X R17, RZ, RZ, R17, P1 ;  /* 0x000000ffff117224 */ /* 0x000fd400008e0611 */
[----:B------:R-:W-:Y:S05]  /*0cb0*/  @P0 BRA `(.L_x_17) ;  /* 0xfffffff4002c0947 */ /* 0x000fea000383ffff */
[----:B------:R-:W-:Y:S05]  /*0cc0*/  BSYNC.RECONVERGENT B6 ;  /* 0x0000000000067941 */ /* 0x000fea0003800200 */
.L_x_0:
[----:B------:R-:W-:-:S13]  /*0cd0*/  ISETP.NE.AND P0, PT, RZ, UR38, PT ;  /* 0x00000026ff007c0c */ /* 0x000fda000bf05270 */
[----:B0-----:R-:W-:Y:S05]  /*0ce0*/  @!P0 EXIT ;  /* 0x000000000000894d */ /* 0x001fea0003800000 */
[----:B------:R-:W0:Y:S01]  /*0cf0*/  LDC R23, c[0x0][0x388] ;  /* 0x0000e200ff177b82 */ /* 0x000e220000000800 */
[----:B------:R-:W-:Y:S01]  /*0d00*/  UISETP.GE.U32.AND UP0, UPT, UR38, 0x8, UPT ;  /* 0x000000082600788c */ /* 0x000fe2000bf06070 */
[----:B0-----:R-:W-:-:S08]  /*0d10*/  LOP3.LUT R23, R23, 0x7, RZ, 0xc0, !PT ;  /* 0x0000000717177812 */ /* 0x001fd000078ec0ff */
[----:B------:R-:W-:Y:S05]  /*0d20*/  BRA.U !UP0, `(.L_x_18) ;  /* 0x00000005086c7547 */ /* 0x000fea000b800000 */
[----:B------:R-:W0:Y:S01]  /*0d30*/  LDC.64 R16, c[0x0][0x380] ;  /* 0x0000e000ff107b82 */ /* 0x000e220000000a00 */
[----:B------:R-:W-:Y:S01]  /*0d40*/  MOV R22, 0x0 ;  /* 0x0000000000167802 */ /* 0x000fe20000000f00 */
[----:B------:R-:W1:Y:S01]  /*0d50*/  LDCU.64 UR4, c[0x4][0x8] ;  /* 0x01000100ff0477ac */ /* 0x000e620008000a00 */
[----:B0-----:R-:W-:-:S05]  /*0d60*/  IMAD.WIDE.U32 R16, R2, 0x4, R16 ;  /* 0x0000000402107825 */ /* 0x001fca00078e0010 */
[----:B------:R-:W2:Y:S01]  /*0d70*/  LDG.E R3, desc[UR36][R16.64] ;  /* 0x0000002410037981 */ /* 0x000ea2000c1e1900 */
[----:B------:R0:W3:Y:S01]  /*0d80*/  LDC.64 R8, c[0x4][R22] ;  /* 0x0100000016087b82 */ /* 0x0000e20000000a00 */
[----:B-1----:R-:W-:Y:S01]  /*0d90*/  IMAD.U32 R4, RZ, RZ, UR4 ;  /* 0x00000004ff047e24 */ /* 0x002fe2000f8e00ff */
[----:B------:R-:W-:Y:S01]  /*0da0*/  MOV R5, UR5 ;  /* 0x0000000500057c02 */ /* 0x000fe20008000f00 */
[----:B------:R-:W-:Y:S02]  /*0db0*/  IMAD.MOV.U32 R6, RZ, RZ, R19 ;  /* 0x000000ffff067224 */ /* 0x000fe400078e0013 */
[----:B------:R-:W-:Y:S01]  /*0dc0*/  IMAD.MOV.U32 R7, RZ, RZ, R18 ;  /* 0x000000ffff077224 */ /* 0x000fe200078e0012 */
[----:B--23--:R0:W-:Y:S06]  /*0dd0*/  STL.64 [R1], R2 ;  /* 0x0000000201007387 */ /* 0x00c1ec0000100a00 */
[----:B------:R-:W-:-:S07]  /*0de0*/  LEPC R20, `(.L_x_19) ;  /* 0x000000001014794e */ /* 0x000fce0000000000 */
[----:B0-----:R-:W-:Y:S05]  /*0df0*/  CALL.ABS.NOINC R8 ;  /* 0x0000000008007343 */ /* 0x001fea0003c00000 */
.L_x_19:
        /* <DEDUP_REMOVED lines=11> */
.L_x_20:
        /* <DEDUP_REMOVED lines=11> */
.L_x_21:
        /* <DEDUP_REMOVED lines=11> */
.L_x_22:
        /* <DEDUP_REMOVED lines=11> */
.L_x_23:
        /* <DEDUP_REMOVED lines=11> */
.L_x_24:
        /* <DEDUP_REMOVED lines=11> */
.L_x_25:
        /* <DEDUP_REMOVED lines=11> */
.L_x_26:
[----:B------:R-:W-:-:S07]  /*12d0*/  IADD3 R2, PT, PT, R2, 0x8, RZ ;  /* 0x0000000802027810 */ /* 0x000fce0007ffe0ff */
.L_x_18:
[----:B------:R-:W-:-:S13]  /*12e0*/  ISETP.NE.AND P0, PT, R23, RZ, PT ;  /* 0x000000ff1700720c */ /* 0x000fda0003f05270 */
[----:B------:R-:W-:Y:S05]  /*12f0*/  @!P0 EXIT ;  /* 0x000000000000894d */ /* 0x000fea0003800000 */
[----:B------:R-:W0:Y:S01]  /*1300*/  LDC R0, c[0x0][0x388] ;  /* 0x0000e200ff007b82 */ /* 0x000e220000000800 */
[----:B------:R-:W-:Y:S02]  /*1310*/  ISETP.GE.U32.AND P0, PT, R23, 0x4, PT ;  /* 0x000000041700780c */ /* 0x000fe40003f06070 */
[----:B0-----:R-:W-:-:S11]  /*1320*/  LOP3.LUT R23, R0, 0x3, RZ, 0xc0, !PT ;  /* 0x0000000300177812 */ /* 0x001fd600078ec0ff */
[----:B------:R-:W-:Y:S05]  /*1330*/  @!P0 BRA `(.L_x_27) ;  /* 0x0000000000bc8947 */ /* 0x000fea0003800000 */
        /* <DEDUP_REMOVED lines=8> */
[----:B------:R-:W-:Y:S01]  /*13c0*/  IMAD.MOV.U32 R6, RZ, RZ, R19 ;  /* 0x000000ffff067224 */ /* 0x000fe200078e0013 */
[----:B------:R-:W-:Y:S01]  /*13d0*/  MOV R7, R18 ;  /* 0x0000001200077202 */ /* 0x000fe20000000f00 */
[----:B--23--:R0:W-:Y:S06]  /*13e0*/  STL.64 [R1], R2 ;  /* 0x0000000201007387 */ /* 0x00c1ec0000100a00 */
[----:B------:R-:W-:-:S07]  /*13f0*/  LEPC R20, `(.L_x_28) ;  /* 0x000000001014794e */ /* 0x000fce0000000000 */
[----:B0-----:R-:W-:Y:S05]  /*1400*/  CALL.ABS.NOINC R8 ;  /* 0x0000000008007343 */ /* 0x001fea0003c00000 */
.L_x_28:
[----:B------:R-:W2:Y:S01]  /*1410*/  LDG.E R11, desc[UR36][R16.64+0x4] ;  /* 0x00000424100b7981 */ /* 0x000ea2000c1e1900 */
[----:B------:R-:W-:Y:S01]  /*1420*/  VIADD R10, R2, 0x1 ;  /* 0x00000001020a7836 */ /* 0x000fe20000000000 */
[----:B------:R0:W1:Y:S01]  /*1430*/  LDC.64 R8, c[0x4][R22] ;  /* 0x0100000016087b82 */ /* 0x0000620000000a00 */
[----:B------:R-:W3:Y:S01]  /*1440*/  LDCU.64 UR4, c[0x4][0x8] ;  /* 0x01000100ff0477ac */ /* 0x000ee20008000a00 */
[----:B------:R-:W-:Y:S01]  /*1450*/  MOV R6, R19 ;  /* 0x0000001300067202 */ /* 0x000fe20000000f00 */
[----:B------:R-:W-:Y:S01]  /*1460*/  IMAD.MOV.U32 R7, RZ, RZ, R18 ;  /* 0x000000ffff077224 */ /* 0x000fe200078e0012 */
[----:B---3--:R-:W-:Y:S01]  /*1470*/  MOV R4, UR4 ;  /* 0x0000000400047c02 */ /* 0x008fe20008000f00 */
[----:B------:R-:W-:Y:S01]  /*1480*/  IMAD.U32 R5, RZ, RZ, UR5 ;  /* 0x00000005ff057e24 */ /* 0x000fe2000f8e00ff */
[----:B-12---:R0:W-:Y:S06]  /*1490*/  STL.64 [R1], R10 ;  /* 0x0000000a01007387 */ /* 0x0061ec0000100a00 */
[----:B------:R-:W-:-:S07]  /*14a0*/  LEPC R20, `(.L_x_29) ;  /* 0x000000001014794e */ /* 0x000fce0000000000 */
[----:B0-----:R-:W-:Y:S05]  /*14b0*/  CALL.ABS.NOINC R8 ;  /* 0x0000000008007343 */ /* 0x001fea0003c00000 */
.L_x_29:
[----:B------:R-:W2:Y:S01]  /*14c0*/  LDG.E R11, desc[UR36][R16.64+0x8] ;  /* 0x00000824100b7981 */ /* 0x000ea2000c1e1900 */
[----:B------:R-:W-:Y:S01]  /*14d0*/  IADD3 R10, PT, PT, R2, 0x2, RZ ;  /* 0x00000002020a7810 */ /* 0x000fe20007ffe0ff */
[----:B------:R0:W1:Y:S01]  /*14e0*/  LDC.64 R8, c[0x4][R22] ;  /* 0x0100000016087b82 */ /* 0x0000620000000a00 */
[----:B------:R-:W3:Y:S01]  /*14f0*/  LDCU.64 UR4, c[0x4][0x8] ;  /* 0x01000100ff0477ac */ /* 0x000ee20008000a00 */
[----:B------:R-:W-:Y:S01]  /*1500*/  IMAD.MOV.U32 R6, RZ, RZ, R19 ;  /* 0x000000ffff067224 */ /* 0x000fe200078e0013 */
[----:B------:R-:W-:Y:S01]  /*1510*/  MOV R7, R18 ;  /* 0x0000001200077202 */ /* 0x000fe20000000f00 */
[----:B---3--:R-:W-:Y:S01]  /*1520*/  IMAD.U32 R4, RZ, RZ, UR4 ;  /* 0x00000004ff047e24 */ /* 0x008fe2000f8e00ff */
[----:B------:R-:W-:Y:S01]  /*1530*/  MOV R5, UR5 ;  /* 0x0000000500057c02 */ /* 0x000fe20008000f00 */
[----:B-12---:R0:W-:Y:S06]  /*1540*/  STL.64 [R1], R10 ;  /* 0x0000000a01007387 */ /* 0x0061ec0000100a00 */
[----:B------:R-:W-:-:S07]  /*1550*/  LEPC R20, `(.L_x_30) ;  /* 0x000000001014794e */ /* 0x000fce0000000000 */
[----:B0-----:R-:W-:Y:S05]  /*1560*/  CALL.ABS.NOINC R8 ;  /* 0x0000000008007343 */ /* 0x001fea0003c00000 */
.L_x_30:
        /* <DEDUP_REMOVED lines=11> */
.L_x_31:
[----:B------:R-:W-:-:S07]  /*1620*/  IADD3 R2, PT, PT, R2, 0x4, RZ ;  /* 0x0000000402027810 */ /* 0x000fce0007ffe0ff */
.L_x_27:
[----:B------:R-:W-:-:S13]  /*1630*/  ISETP.NE.AND P0, PT, R23, RZ, PT ;  /* 0x000000ff1700720c */ /* 0x000fda0003f05270 */
[----:B------:R-:W-:Y:S05]  /*1640*/  @!P0 EXIT ;  /* 0x000000000000894d */ /* 0x000fea0003800000 */
[----:B------:R-:W0:Y:S01]  /*1650*/  LDC.64 R4, c[0x0][0x380] ;  /* 0x0000e000ff047b82 */ /* 0x000e220000000a00 */
[----:B------:R-:W-:Y:S02]  /*1660*/  IMAD.MOV R16, RZ, RZ, -R23 ;  /* 0x000000ffff107224 */ /* 0x000fe400078e0a17 */
[----:B0-----:R-:W-:-:S04]  /*1670*/  IMAD.WIDE.U32 R4, R2, 0x4, R4 ;  /* 0x0000000402047825 */ /* 0x001fc800078e0004 */
[----:B------:R-:W-:Y:S01]  /*1680*/  IMAD.MOV.U32 R17, RZ, RZ, R5 ;  /* 0x000000ffff117224 */ /* 0x000fe200078e0005 */
[----:B------:R-:W-:-:S07]  /*1690*/  MOV R22, R4 ;  /* 0x0000000400167202 */ /* 0x000fce0000000f00 */
.L_x_33:
[----:B------:R-:W-:Y:S01]  /*16a0*/  MOV R10, R22 ;  /* 0x00000016000a7202 */ /* 0x000fe20000000f00 */
[----:B------:R-:W-:Y:S01]  /*16b0*/  IMAD.MOV.U32 R11, RZ, RZ, R17 ;  /* 0x000000ffff0b7224 */ /* 0x000fe200078e0011 */
[----:B------:R-:W-:Y:S01]  /*16c0*/  MOV R8, 0x0 ;  /* 0x0000000000087802 */ /* 0x000fe20000000f00 */
[----:B------:R-:W0:Y:S03]  /*16d0*/  LDCU.64 UR4, c[0x4][0x8] ;  /* 0x01000100ff0477ac */ /* 0x000e260008000a00 */
[----:B------:R-:W2:Y:S01]  /*16e0*/  LDG.E R3, desc[UR36][R10.64] ;  /* 0x000000240a037981 */ /* 0x000ea2000c1e1900 */
[----:B------:R-:W-:Y:S01]  /*16f0*/  IADD3 R16, PT, PT, R16, 0x1, RZ ;  /* 0x0000000110107810 */ /* 0x000fe20007ffe0ff */
[----:B------:R-:W1:Y:S01]  /*1700*/  LDC.64 R8, c[0x4][R8] ;  /* 0x0100000008087b82 */ /* 0x000e620000000a00 */
[----:B------:R-:W-:Y:S01]  /*1710*/  IMAD.MOV.U32 R6, RZ, RZ, R19 ;  /* 0x000000ffff067224 */ /* 0x000fe200078e0013 */
[----:B------:R-:W-:-:S02]  /*1720*/  MOV R7, R18 ;  /* 0x0000001200077202 */ /* 0x000fc40000000f00 */
[----:B------:R-:W-:-:S04]  /*1730*/  ISETP.NE.AND P0, PT, R16, RZ, PT ;  /* 0x000000ff1000720c */ /* 0x000fc80003f05270 */
[----:B------:R-:W-:Y:S01]  /*1740*/  P2R R23, PR, RZ, 0x1 ;  /* 0x00000001ff177803 */ /* 0x000fe20000000000 */
[----:B0-----:R-:W-:Y:S01]  /*1750*/  IMAD.U32 R4, RZ, RZ, UR4 ;  /* 0x00000004ff047e24 */ /* 0x001fe2000f8e00ff */
[----:B------:R-:W-:Y:S01]  /*1760*/  MOV R5, UR5 ;  /* 0x0000000500057c02 */ /* 0x000fe20008000f00 */
[----:B-12---:R0:W-:Y:S06]  /*1770*/  STL.64 [R1], R2 ;  /* 0x0000000201007387 */ /* 0x0061ec0000100a00 */
[----:B------:R-:W-:-:S07]  /*1780*/  LEPC R20, `(.L_x_32) ;  /* 0x000000001014794e */ /* 0x000fce0000000000 */
[----:B0-----:R-:W-:Y:S05]  /*1790*/  CALL.ABS.NOINC R8 ;  /* 0x0000000008007343 */ /* 0x001fea0003c00000 */
.L_x_32:
[----:B------:R-:W-:Y:S01]  /*17a0*/  ISETP.NE.AND P6, PT, R23, RZ, PT ;  /* 0x000000ff1700720c */ /* 0x000fe20003fc5270 */
[----:B------:R-:W-:Y:S01]  /*17b0*/  VIADD R2, R2, 0x1 ;  /* 0x0000000102027836 */ /* 0x000fe20000000000 */
[----:B------:R-:W-:-:S04]  /*17c0*/  IADD3 R22, P0, PT, R22, 0x4, RZ ;  /* 0x0000000416167810 */ /* 0x000fc80007f1e0ff */
[----:B------:R-:W-:-:S07]  /*17d0*/  IADD3.X R17, PT, PT, RZ, R17, RZ, P0, !PT ;  /* 0x00000011ff117210 */ /* 0x000fce00007fe4ff */
[----:B------:R-:W-:Y:S05]  /*17e0*/  @P6 BRA `(.L_x_33) ;  /* 0xfffffffc00ac6947 */ /* 0x000fea000383ffff */
[----:B------:R-:W-:Y:S05]  /*17f0*/  EXIT ;  /* 0x000000000000794d */ /* 0x000fea0003800000 */
.L_x_34:
[----:B------:R-:W-:-:S00]  /*1800*/  BRA `(.L_x_34) ;  /* 0xfffffffc00fc7947 */ /* 0x000fc0000383ffff */
[----:B------:R-:W-:-:S00]  /*1810*/  NOP ;  /* 0x0000000000007918 */ /* 0x000fc00000000000 */
        /* <DEDUP_REMOVED lines=14> */
.L_x_64:


//--------------------- .text._Z8ValidatePjS_j    --------------------------
	.section	.text._Z8ValidatePjS_j,"ax",@progbits
	.align	128
        .global         _Z8ValidatePjS_j
        .type           _Z8ValidatePjS_j,@function
        .size           _Z8ValidatePjS_j,(.L_x_63 - _Z8ValidatePjS_j)
        .other          _Z8ValidatePjS_j,@"STO_CUDA_ENTRY STV_DEFAULT"
_Z8ValidatePjS_j:
.text._Z8ValidatePjS_j:
[----:B------:R-:W-:Y:S01]  /*0000*/  LDC R1, c[0x0][0x37c] ;  /* 0x0000df00ff017b82 */ /* 0x000fe20000000800 */
[----:B------:R-:W0:Y:S01]  /*0010*/  S2R R0, SR_CTAID.X ;  /* 0x0000000000007919 */ /* 0x000e220000002500 */
[----:B------:R-:W1:Y:S01]  /*0020*/  LDCU UR4, c[0x0][0x370] ;  /* 0x00006e00ff0477ac */ /* 0x000e620008000800 */
[----:B------:R-:W2:Y:S01]  /*0030*/  LDCU.64 UR8, c[0x0][0x358] ;  /* 0x00006b00ff0877ac */ /* 0x000ea20008000a00 */
[----:B-1----:R-:W-:-:S06]  /*0040*/  UIADD3 UR4, UPT, UPT, UR4, -0x1, URZ ;  /* 0xffffffff04047890 */ /* 0x002fcc000fffe0ff */
[----:B0-----:R-:W-:-:S13]  /*0050*/  ISETP.GE.U32.AND P0, PT, R0, UR4, PT ;  /* 0x0000000400007c0c */ /* 0x001fda000bf06070 */
[----:B--2---:R-:W-:Y:S05]  /*0060*/  @P0 BRA `(.L_x_35) ;  /* 0x00000008007c0947 */ /* 0x004fea0003800000 */
[----:B------:R-:W0:Y:S01]  /*0070*/  S2R R2, SR_TID.X ;  /* 0x0000000000027919 */ /* 0x000e220000002100 */
[----:B------:R-:W1:Y:S01]  /*0080*/  LDC R3, c[0x0][0x360] ;  /* 0x0000d800ff037b82 */ /* 0x000e620000000800 */
[----:B------:R-:W-:Y:S02]  /*0090*/  MOV R11, 0x110 ;  /* 0x00000110000b7802 */ /* 0x000fe40000000f00 */
[----:B-1----:R-:W-:Y:S01]  /*00a0*/  LOP3.LUT R10, R3, 0xffff, RZ, 0xc0, !PT ;  /* 0x0000ffff030a7812 */ /* 0x002fe200078ec0ff */
[----:B0-----:R-:W-:-:S04]  /*00b0*/  IMAD.IADD R4, R2, 0x1, R3 ;  /* 0x0000000102047824 */ /* 0x001fc800078e0203 */
[----:B------:R-:W-:-:S05]  /*00c0*/  IMAD.MOV R5, RZ, RZ, -R4 ;  /* 0x000000ffff057224 */ /* 0x000fca00078e0a04 */
[----:B------:R-:W-:-:S05]  /*00d0*/  PRMT R5, R5, 0x7710, RZ ;  /* 0x0000771005057816 */ /* 0x000fca00000000ff */
[----:B------:R-:W-:-:S05]  /*00e0*/  VIADD R5, R5, 0x1000 ;  /* 0x0000100005057836 */ /* 0x000fca0000000000 */
[----:B------:R-:W-:-:S07]  /*00f0*/  LOP3.LUT R9, R5, 0xffff, RZ, 0xc0, !PT ;  /* 0x0000ffff05097812 */ /* 0x000fce00078ec0ff */
[----:B------:R-:W-:Y:S05]  /*0100*/  CALL.REL.NOINC `($__internal_0_$__cuda_sm20_div_u16) ;  /* 0x0000000800c87944 */ /* 0x000fea0003c00000 */
[----:B------:R-:W-:Y:S01]  /*0110*/  LOP3.LUT R15, R10, 0x3, RZ, 0xc0, !PT ;  /* 0x000000030a0f7812 */ /* 0x000fe200078ec0ff */
[----:B------:R-:W-:Y:S01]  /*0120*/  BSSY.RECONVERGENT B0, `(.L_x_36) ;  /* 0x0000014000007945 */ /* 0x000fe20003800200 */
[----:B------:R-:W-:Y:S02]  /*0130*/  IMAD.MOV.U32 R5, RZ, RZ, R2 ;  /* 0x000000ffff057224 */ /* 0x000fe400078e0002 */
[----:B------:R-:W-:-:S13]  /*0140*/  ISETP.NE.AND P0, PT, R15, 0x2, PT ;  /* 0x000000020f00780c */ /* 0x000fda0003f05270 */
[----:B------:R-:W-:Y:S05]  /*0150*/  @!P0 BRA `(.L_x_37) ;  /* 0x0000000000408947 */ /* 0x000fea0003800000 */
[----:B------:R-:W0:Y:S01]  /*0160*/  S2R R12, SR_CgaCtaId ;  /* 0x00000000000c7919 */ /* 0x000e220000008800 */
[----:B------:R-:W1:Y:S01]  /*0170*/  LDC.64 R6, c[0x0][0x380] ;  /* 0x0000e000ff067b82 */ /* 0x000e620000000a00 */
[----:B------:R-:W-:Y:S01]  /*0180*/  MOV R5, 0x400 ;  /* 0x0000040000057802 */ /* 0x000fe20000000f00 */
[----:B------:R-:W-:-:S03]  /*0190*/  IMAD.MOV.U32 R10, RZ, RZ, RZ ;  /* 0x000000ffff0a7224 */ /* 0x000fc600078e00ff */
[----:B0-----:R-:W-:Y:S01]  /*01a0*/  LEA R12, R12, R5, 0x18 ;  /* 0x000000050c0c7211 */ /* 0x001fe200078ec0ff */
[----:B------:R-:W-:-:S07]  /*01b0*/  IMAD.MOV.U32 R5, RZ, RZ, R2 ;  /* 0x000000ffff057224 */ /* 0x000fce00078e0002 */
.L_x_38:
[----:B------:R-:W-:-:S04]  /*01c0*/  IMAD R9, R0, 0x1000, R5 ;  /* 0x0000100000097824 */ /* 0x000fc800078e0205 */
[----:B01----:R-:W-:-:S06]  /*01d0*/  IMAD.WIDE.U32 R8, R9, 0x4, R6 ;  /* 0x0000000409087825 */ /* 0x003fcc00078e0006 */
[----:B------:R-:W2:Y:S01]  /*01e0*/  LDG.E R8, desc[UR8][R8.64] ;  /* 0x0000000808087981 */ /* 0x000ea2000c1e1900 */
[----:B------:R-:W-:Y:S02]  /*01f0*/  IMAD R11, R5, 0x4, R12 ;  /* 0x00000004050b7824 */ /* 0x000fe400078e020c */
[----:B------:R-:W-:Y:S02]  /*0200*/  VIADD R10, R10, 0x1 ;  /* 0x000000010a0a7836 */ /* 0x000fe40000000000 */
[----:B------:R-:W-:-:S03]  /*0210*/  IMAD.IADD R5, R3, 0x1, R5 ;  /* 0x0000000103057824 */ /* 0x000fc600078e0205 */
[----:B------:R-:W-:-:S04]  /*0220*/  LOP3.LUT R13, R10, R15, RZ, 0x3c, !PT ;  /* 0x0000000f0a0d7212 */ /* 0x000fc800078e3cff */
[----:B------:R-:W-:Y:S01]  /*0230*/  ISETP.NE.AND P0, PT, R13, 0x2, PT ;  /* 0x000000020d00780c */ /* 0x000fe20003f05270 */
[----:B--2---:R0:W-:-:S12]  /*0240*/  STS [R11], R8 ;  /* 0x000000080b007388 */ /* 0x0041d80000000800 */
[----:B------:R-:W-:Y:S05]  /*0250*/  @P0 BRA `(.L_x_38) ;  /* 0xfffffffc00d80947 */ /* 0x000fea000383ffff */
.L_x_37:
[----:B------:R-:W-:Y:S05]  /*0260*/  BSYNC.RECONVERGENT B0 ;  /* 0x0000000000007941 */ /* 0x000fea0003800200 */
.L_x_36:
[----:B------:R-:W1:Y:S01]  /*0270*/  S2UR UR6, SR_CgaCtaId ;  /* 0x00000000000679c3 */ /* 0x000e620000008800 */
[----:B------:R-:W-:Y:S01]  /*0280*/  UMOV UR5, 0x400 ;  /* 0x0000040000057882 */ /* 0x000fe20000000000 */
[----:B------:R-:W-:Y:S01]  /*0290*/  IMAD R18, R0, 0x1000, R5 ;  /* 0x0000100000127824 */ /* 0x000fe200078e0205 */
[----:B------:R-:W-:Y:S03]  /*02a0*/  BSSY.RECONVERGENT B0, `(.L_x_39) ;  /* 0x000001e000007945 */ /* 0x000fe60003800200 */
[----:B------:R-:W-:Y:S02]  /*02b0*/  IMAD.IADD R17, R18, 0x1, R3 ;  /* 0x0000000112117824 */ /* 0x000fe400078e0203 */
[----:B------:R-:W2:Y:S01]  /*02c0*/  LDC.64 R6, c[0x0][0x380] ;  /* 0x0000e000ff067b82 */ /* 0x000ea20000000a00 */
[C-C-:B------:R-:W-:Y:S02]  /*02d0*/  IMAD R19, R3.reuse, 0x2, R18.reuse ;  /* 0x0000000203137824 */ /* 0x140fe400078e0212 */
[----:B------:R-:W-:Y:S01]  /*02e0*/  IMAD R20, R3, 0x3, R18 ;  /* 0x0000000303147824 */ /* 0x000fe200078e0212 */
[----:B-1----:R-:W-:-:S06]  /*02f0*/  ULEA UR5, UR6, UR5, 0x18 ;  /* 0x0000000506057291 */ /* 0x002fcc000f8ec0ff */
[----:B------:R-:W-:-:S07]  /*0300*/  LEA R16, R5, UR5, 0x2 ;  /* 0x0000000505107c11 */ /* 0x000fce000f8e10ff */
.L_x_40:
[----:B0-2---:R-:W-:-:S04]  /*0310*/  IMAD.WIDE.U32 R8, R18, 0x4, R6 ;  /* 0x0000000412087825 */ /* 0x005fc800078e0006 */
[--C-:B-1----:R-:W-:Y:S02]  /*0320*/  IMAD.WIDE.U32 R10, R17, 0x4, R6.reuse ;  /* 0x00000004110a7825 */ /* 0x102fe400078e0006 */
[----:B------:R-:W2:Y:S02]  /*0330*/  LDG.E R9, desc[UR8][R8.64] ;  /* 0x0000000808097981 */ /* 0x000ea4000c1e1900 */
[--C-:B------:R-:W-:Y:S02]  /*0340*/  IMAD.WIDE.U32 R12, R19, 0x4, R6.reuse ;  /* 0x00000004130c7825 */ /* 0x100fe400078e0006 */
[----:B------:R-:W3:Y:S02]  /*0350*/  LDG.E R10, desc[UR8][R10.64] ;  /* 0x000000080a0a7981 */ /* 0x000ee4000c1e1900 */
[----:B------:R-:W-:Y:S02]  /*0360*/  IMAD.WIDE.U32 R14, R20, 0x4, R6 ;  /* 0x00000004140e7825 */ /* 0x000fe400078e0006 */
[----:B------:R-:W4:Y:S04]  /*0370*/  LDG.E R12, desc[UR8][R12.64] ;  /* 0x000000080c0c7981 */ /* 0x000f28000c1e1900 */
[----:B------:R-:W5:Y:S01]  /*0380*/  LDG.E R14, desc[UR8][R14.64] ;  /* 0x000000080e0e7981 */ /* 0x000f62000c1e1900 */
[----:B------:R-:W-:-:S02]  /*0390*/  IMAD R21, R3, 0x4, R16 ;  /* 0x0000000403157824 */ /* 0x000fc400078e0210 */
[C-C-:B------:R-:W-:Y:S02]  /*03a0*/  IMAD R23, R3.reuse, 0x8, R16.reuse ;  /* 0x0000000803177824 */ /* 0x140fe400078e0210 */
[C---:B------:R-:W-:Y:S02]  /*03b0*/  IMAD R25, R3.reuse, 0xc, R16 ;  /* 0x0000000c03197824 */ /* 0x040fe400078e0210 */
[----:B------:R-:W-:-:S05]  /*03c0*/  IMAD R5, R3, 0x4, R5 ;  /* 0x0000000403057824 */ /* 0x000fca00078e0205 */
[----:B------:R-:W-:Y:S01]  /*03d0*/  ISETP.GE.U32.AND P0, PT, R5, 0x1001, PT ;  /* 0x000010010500780c */ /* 0x000fe20003f06070 */
[C---:B------:R-:W-:Y:S01]  /*03e0*/  IMAD R17, R3.reuse, 0x4, R17 ;  /* 0x0000000403117824 */ /* 0x040fe200078e0211 */
[C---:B------:R-:W-:Y:S01]  /*03f0*/  LEA R20, R3.reuse, R20, 0x2 ;  /* 0x0000001403147211 */ /* 0x040fe200078e10ff */
[C---:B------:R-:W-:Y:S02]  /*0400*/  IMAD R19, R3.reuse, 0x4, R19 ;  /* 0x0000000403137824 */ /* 0x040fe400078e0213 */
[C---:B------:R-:W-:Y:S01]  /*0410*/  IMAD R18, R3.reuse, 0x4, R18 ;  /* 0x0000000403127824 */ /* 0x040fe200078e0212 */
[----:B--2---:R0:W-:Y:S04]  /*0420*/  STS [R16], R9 ;  /* 0x0000000910007388 */ /* 0x0041e80000000800 */
[----:B---3--:R1:W-:Y:S04]  /*0430*/  STS [R21], R10 ;  /* 0x0000000a15007388 */ /* 0x0083e80000000800 */
[----:B----4-:R1:W-:Y:S04]  /*0440*/  STS [R23], R12 ;  /* 0x0000000c17007388 */ /* 0x0103e80000000800 */
[----:B-----5:R1:W-:Y:S01]  /*0450*/  STS [R25], R14 ;  /* 0x0000000e19007388 */ /* 0x0203e20000000800 */
[----:B0-----:R-:W-:Y:S01]  /*0460*/  IMAD R16, R3, 0x10, R16 ;  /* 0x0000001003107824 */ /* 0x001fe200078e0210 */
[----:B------:R-:W-:Y:S06]  /*0470*/  @!P0 BRA `(.L_x_40) ;  /* 0xfffffffc00a48947 */ /* 0x000fec000383ffff */
[----:B------:R-:W-:Y:S05]  /*0480*/  BSYNC.RECONVERGENT B0 ;  /* 0x0000000000007941 */ /* 0x000fea0003800200 */
.L_x_39:
[----:B------:R-:W-:Y:S01]  /*0490*/  BAR.SYNC.DEFER_BLOCKING 0x0 ;  /* 0x0000000000007b1d */ /* 0x000fe20000010000 */
[----:B------:R-:W-:Y:S02]  /*04a0*/  LOP3.LUT R4, R4, 0xfff, RZ, 0x3c, !PT ;  /* 0x00000fff04047812 */ /* 0x000fe400078e3cff */
[----:B-1----:R-:W-:Y:S02]  /*04b0*/  LOP3.LUT R10, R3, 0xffff, RZ, 0xc0, !PT ;  /* 0x0000ffff030a7812 */ /* 0x002fe400078ec0ff */
[----:B------:R-:W-:Y:S02]  /*04c0*/  LOP3.LUT R9, R4, 0xffff, RZ, 0xc0, !PT ;  /* 0x0000ffff04097812 */ /* 0x000fe400078ec0ff */
[----:B------:R-:W-:-:S07]  /*04d0*/  MOV R11, 0x4f0 ;  /* 0x000004f0000b7802 */ /* 0x000fce0000000f00 */
[----:B------:R-:W-:Y:S05]  /*04e0*/  CALL.REL.NOINC `($__internal_0_$__cuda_sm20_div_u16) ;  /* 0x0000000400d07944 */ /* 0x000fea0003c00000 */
[----:B------:R-:W-:Y:S01]  /*04f0*/  LOP3.LUT R9, R10, 0x3, RZ, 0xc0, !PT ;  /* 0x000000030a097812 */ /* 0x000fe200078ec0ff */
[----:B------:R-:W-:Y:S03]  /*0500*/  BSSY.RECONVERGENT B0, `(.L_x_41) ;  /* 0x0000017000007945 */ /* 0x000fe60003800200 */
[----:B------:R-:W-:-:S13]  /*0510*/  ISETP.NE.AND P0, PT, R9, 0x2, PT ;  /* 0x000000020900780c */ /* 0x000fda0003f05270 */
[----:B------:R-:W-:Y:S05]  /*0520*/  @!P0 BRA `(.L_x_42) ;  /* 0x0000000000508947 */ /* 0x000fea0003800000 */
[----:B------:R-:W-:-:S07]  /*0530*/  IMAD.MOV.U32 R6, RZ, RZ, RZ ;  /* 0x000000ffff067224 */ /* 0x000fce00078e00ff */
.L_x_45:
[----:B0-----:R-:W-:Y:S01]  /*0540*/  LEA R4, R2, UR5, 0x2 ;  /* 0x0000000502047c11 */ /* 0x001fe2000f8e10ff */
[----:B------:R-:W-:Y:S01]  /*0550*/  VIADD R6, R6, 0x1 ;  /* 0x0000000106067836 */ /* 0x000fe20000000000 */
[----:B------:R-:W-:Y:S03]  /*0560*/  BSSY.RECONVERGENT B1, `(.L_x_43) ;  /* 0x000000e000017945 */ /* 0x000fe60003800200 */
[----:B------:R-:W-:Y:S01]  /*0570*/  LDS R5, [R4] ;  /* 0x0000000004057984 */ /* 0x000fe20000000800 */
[----:B------:R-:W-:-:S03]  /*0580*/  LOP3.LUT R7, R6, R9, RZ, 0x3c, !PT ;  /* 0x0000000906077212 */ /* 0x000fc600078e3cff */
[----:B------:R-:W0:Y:S01]  /*0590*/  LDS R8, [R4+0x4] ;  /* 0x0000040004087984 */ /* 0x000e220000000800 */
[----:B------:R-:W-:Y:S02]  /*05a0*/  ISETP.NE.AND P1, PT, R7, 0x2, PT ;  /* 0x000000020700780c */ /* 0x000fe40003f25270 */
[----:B0-----:R-:W-:-:S13]  /*05b0*/  ISETP.GT.U32.AND P0, PT, R5, R8, PT ;  /* 0x000000080500720c */ /* 0x001fda0003f04070 */
[----:B------:R-:W-:Y:S05]  /*05c0*/  @!P0 BRA `(.L_x_44) ;  /* 0x00000000001c8947 */ /* 0x000fea0003800000 */
[----:B------:R-:W0:Y:S01]  /*05d0*/  S2R R8, SR_LANEID ;  /* 0x0000000000087919 */ /* 0x000e220000000000 */
[----:B------:R-:W1:Y:S01]  /*05e0*/  LDC.64 R4, c[0x0][0x388] ;  /* 0x0000e200ff047b82 */ /* 0x000e620000000a00 */
[----:B------:R-:W-:Y:S02]  /*05f0*/  VOTEU.ANY UR6, UPT, PT ;  /* 0x0000000000067886 */ /* 0x000fe400038e0100 */
[----:B------:R-:W-:Y:S02]  /*0600*/  UFLO.U32 UR7, UR6 ;  /* 0x00000006000772bd */ /* 0x000fe400080e0000 */
[----:B------:R-:W1:Y:S04]  /*0610*/  POPC R7, UR6 ;  /* 0x0000000600077d09 */ /* 0x000e680008000000 */
[----:B0-----:R-:W-:-:S13]  /*0620*/  ISETP.EQ.U32.AND P0, PT, R8, UR7, PT ;  /* 0x0000000708007c0c */ /* 0x001fda000bf02070 */
[----:B-1----:R0:W-:Y:S02]  /*0630*/  @P0 REDG.E.ADD.STRONG.GPU desc[UR8][R4.64], R7 ;  /* 0x000000070400098e */ /* 0x0021e4000c12e108 */
.L_x_44:
[----:B------:R-:W-:Y:S05]  /*0640*/  BSYNC.RECONVERGENT B1 ;  /* 0x0000000000017941 */ /* 0x000fea0003800200 */
.L_x_43:
[----:B------:R-:W-:Y:S01]  /*0650*/  IMAD.IADD R2, R3, 0x1, R2 ;  /* 0x0000000103027824 */ /* 0x000fe200078e0202 */
[----:B------:R-:W-:Y:S06]  /*0660*/  @P1 BRA `(.L_x_45) ;  /* 0xfffffffc00b41947 */ /* 0x000fec000383ffff */
.L_x_42:
[----:B------:R-:W-:Y:S05]  /*0670*/  BSYNC.RECONVERGENT B0 ;  /* 0x0000000000007941 */ /* 0x000fea0003800200 */
.L_x_41:
[----:B------:R-:W-:Y:S01]  /*0680*/  BSSY.RECONVERGENT B0, `(.L_x_35) ;  /* 0x000003d000007945 */ /* 0x000fe20003800200 */
[----:B0-----:R-:W-:-:S07]  /*0690*/  LEA R4, R2, UR5, 0x2 ;  /* 0x0000000502047c11 */ /* 0x001fce000f8e10ff */
.L_x_54:
[----:B0123--:R-:W-:Y:S01]  /*06a0*/  LDS R5, [R4] ;  /* 0x0000000004057984 */ /* 0x00ffe20000000800 */
[C---:B------:R-:W-:Y:S01]  /*06b0*/  IMAD R14, R3.reuse, 0x4, R4 ;  /* 0x00000004030e7824 */ /* 0x040fe200078e0204 */
[----:B------:R-:W-:Y:S02]  /*06c0*/  BSSY.RECONVERGENT B1, `(.L_x_46) ;  /* 0x0000016000017945 */ /* 0x000fe40003800200 */
[----:B------:R-:W0:Y:S01]  /*06d0*/  LDS R6, [R4+0x4] ;  /* 0x0000040004067984 */ /* 0x000e220000000800 */
[----:B------:R-:W-:-:S03]  /*06e0*/  IMAD R16, R3, 0x4, R14 ;  /* 0x0000000403107824 */ /* 0x000fc600078e020e */
[----:B------:R-:W-:Y:S01]  /*06f0*/  LDS R7, [R14] ;  /* 0x000000000e077984 */ /* 0x000fe20000000800 */
[----:B------:R-:W-:-:S03]  /*0700*/  IMAD R11, R3, 0x4, R16 ;  /* 0x00000004030b7824 */ /* 0x000fc600078e0210 */
[----:B------:R-:W1:Y:S04]  /*0710*/  LDS R8, [R14+0x4] ;  /* 0x000004000e087984 */ /* 0x000e680000000800 */
[----:B------:R-:W-:Y:S04]  /*0720*/  LDS R9, [R16] ;  /* 0x0000000010097984 */ /* 0x000fe80000000800 */
[----:B------:R-:W2:Y:S04]  /*0730*/  LDS R10, [R16+0x4] ;  /* 0x00000400100a7984 */ /* 0x000ea80000000800 */
[----:B------:R-:W-:Y:S04]  /*0740*/  LDS R12, [R11] ;  /* 0x000000000b0c7984 */ /* 0x000fe80000000800 */
[----:B------:R-:W3:Y:S01]  /*0750*/  LDS R13, [R11+0x4] ;  /* 0x000004000b0d7984 */ /* 0x000ee20000000800 */
[----:B0-----:R-:W-:-:S02]  /*0760*/  ISETP.GT.U32.AND P3, PT, R5, R6, PT ;  /* 0x000000060500720c */ /* 0x001fc40003f64070 */
[----:B-1----:R-:W-:Y:S02]  /*0770*/  ISETP.GT.U32.AND P0, PT, R7, R8, PT ;  /* 0x000000080700720c */ /* 0x002fe40003f04070 */
[----:B--2---:R-:W-:Y:S02]  /*0780*/  ISETP.GT.U32.AND P1, PT, R9, R10, PT ;  /* 0x0000000a0900720c */ /* 0x004fe40003f24070 */
[----:B---3--:R-:W-:-:S07]  /*0790*/  ISETP.GT.U32.AND P2, PT, R12, R13, PT ;  /* 0x0000000d0c00720c */ /* 0x008fce0003f44070 */
[----:B------:R-:W-:Y:S06]  /*07a0*/  @!P3 BRA `(.L_x_47) ;  /* 0x00000000001cb947 */ /* 0x000fec0003800000 */
[----:B------:R-:W0:Y:S01]  /*07b0*/  S2R R8, SR_LANEID ;  /* 0x0000000000087919 */ /* 0x000e220000000000 */
[----:B------:R-:W1:Y:S01]  /*07c0*/  LDC.64 R6, c[0x0][0x388] ;  /* 0x0000e200ff067b82 */ /* 0x000e620000000a00 */
[----:B------:R-:W-:Y:S02]  /*07d0*/  VOTEU.ANY UR5, UPT, PT ;  /* 0x0000000000057886 */ /* 0x000fe400038e0100 */
[----:B------:R-:W-:Y:S02]  /*07e0*/  UFLO.U32 UR6, UR5 ;  /* 0x00000005000672bd */ /* 0x000fe400080e0000 */
[----:B------:R-:W1:Y:S04]  /*07f0*/  POPC R5, UR5 ;  /* 0x0000000500057d09 */ /* 0x000e680008000000 */
[----:B0-----:R-:W-:-:S13]  /*0800*/  ISETP.EQ.U32.AND P3, PT, R8, UR6, PT ;  /* 0x0000000608007c0c */ /* 0x001fda000bf62070 */
[----:B-1----:R0:W-:Y:S02]  /*0810*/  @P3 REDG.E.ADD.STRONG.GPU desc[UR8][R6.64], R5 ;  /* 0x000000050600398e */ /* 0x0021e4000c12e108 */
.L_x_47:
[----:B------:R-:W-:Y:S05]  /*0820*/  BSYNC.RECONVERGENT B1 ;  /* 0x0000000000017941 */ /* 0x000fea0003800200 */
.L_x_46:
[----:B------:R-:W-:Y:S04]  /*0830*/  BSSY.RECONVERGENT B1, `(.L_x_48) ;  /* 0x0000009000017945 */ /* 0x000fe80003800200 */
[----:B------:R-:W-:Y:S05]  /*0840*/  @!P0 BRA `(.L_x_49) ;  /* 0x00000000001c8947 */ /* 0x000fea0003800000 */
[----:B------:R-:W1:Y:S01]  /*0850*/  S2R R8, SR_LANEID ;  /* 0x0000000000087919 */ /* 0x000e620000000000 */
[----:B0-----:R-:W0:Y:S01]  /*0860*/  LDC.64 R6, c[0x0][0x388] ;  /* 0x0000e200ff067b82 */ /* 0x001e220000000a00 */
[----:B------:R-:W-:Y:S02]  /*0870*/  VOTEU.ANY UR5, UPT, PT ;  /* 0x0000000000057886 */ /* 0x000fe400038e0100 */
[----:B------:R-:W-:Y:S02]  /*0880*/  UFLO.U32 UR6, UR5 ;  /* 0x00000005000672bd */ /* 0x000fe400080e0000 */
[----:B------:R-:W0:Y:S04]  /*0890*/  POPC R5, UR5 ;  /* 0x0000000500057d09 */ /* 0x000e280008000000 */
[----:B-1----:R-:W-:-:S13]  /*08a0*/  ISETP.EQ.U32.AND P0, PT, R8, UR6, PT ;  /* 0x0000000608007c0c */ /* 0x002fda000bf02070 */
[----:B0-----:R1:W-:Y:S02]  /*08b0*/  @P0 REDG.E.ADD.STRONG.GPU desc[UR8][R6.64], R5 ;  /* 0x000000050600098e */ /* 0x0013e4000c12e108 */
.L_x_49:
[----:B------:R-:W-:Y:S05]  /*08c0*/  BSYNC.RECONVERGENT B1 ;  /* 0x0000000000017941 */ /* 0x000fea0003800200 */
.L_x_48:
[----:B------:R-:W-:Y:S04]  /*08d0*/  BSSY.RECONVERGENT B1, `(.L_x_50) ;  /* 0x0000009000017945 */ /* 0x000fe80003800200 */
[----:B------:R-:W-:Y:S05]  /*08e0*/  @!P1 BRA `(.L_x_51) ;  /* 0x00000000001c9947 */ /* 0x000fea0003800000 */
[----:B------:R-:W2:Y:S01]  /*08f0*/  S2R R8, SR_LANEID ;  /* 0x0000000000087919 */ /* 0x000ea20000000000 */
[----:B01----:R-:W0:Y:S01]  /*0900*/  LDC.64 R6, c[0x0][0x388] ;  /* 0x0000e200ff067b82 */ /* 0x003e220000000a00 */
[----:B------:R-:W-:Y:S02]  /*0910*/  VOTEU.ANY UR5, UPT, PT ;  /* 0x0000000000057886 */ /* 0x000fe400038e0100 */
[----:B------:R-:W-:Y:S02]  /*0920*/  UFLO.U32 UR6, UR5 ;  /* 0x00000005000672bd */ /* 0x000fe400080e0000 */
[----:B------:R-:W0:Y:S04]  /*0930*/  POPC R5, UR5 ;  /* 0x0000000500057d09 */ /* 0x000e280008000000 */
[----:B--2---:R-:W-:-:S13]  /*0940*/  ISETP.EQ.U32.AND P0, PT, R8, UR6, PT ;  /* 0x0000000608007c0c */ /* 0x004fda000bf02070 */
[----:B0-----:R2:W-:Y:S02]  /*0950*/  @P0 REDG.E.ADD.STRONG.GPU desc[UR8][R6.64], R5 ;  /* 0x000000050600098e */ /* 0x0015e4000c12e108 */
.L_x_51:
[----:B------:R-:W-:Y:S05]  /*0960*/  BSYNC.RECONVERGENT B1 ;  /* 0x0000000000017941 */ /* 0x000fea0003800200 */
.L_x_50:
[----:B------:R-:W-:Y:S04]  /*0970*/  BSSY.RECONVERGENT B1, `(.L_x_52) ;  /* 0x0000009000017945 */ /* 0x000fe80003800200 */
[----:B------:R-:W-:Y:S05]  /*0980*/  @!P2 BRA `(.L_x_53) ;  /* 0x00000000001ca947 */ /* 0x000fea0003800000 */
[----:B------:R-:W3:Y:S01]  /*0990*/  S2R R8, SR_LANEID ;  /* 0x0000000000087919 */ /* 0x000ee20000000000 */
[----:B012---:R-:W0:Y:S01]  /*09a0*/  LDC.64 R6, c[0x0][0x388] ;  /* 0x0000e200ff067b82 */ /* 0x007e220000000a00 */
[----:B------:R-:W-:Y:S02]  /*09b0*/  VOTEU.ANY UR5, UPT, PT ;  /* 0x0000000000057886 */ /* 0x000fe400038e0100 */
[----:B------:R-:W-:Y:S02]  /*09c0*/  UFLO.U32 UR6, UR5 ;  /* 0x00000005000672bd */ /* 0x000fe400080e0000 */
[----:B------:R-:W0:Y:S04]  /*09d0*/  POPC R5, UR5 ;  /* 0x0000000500057d09 */ /* 0x000e280008000000 */
[----:B---3--:R-:W-:-:S13]  /*09e0*/  ISETP.EQ.U32.AND P0, PT, R8, UR6, PT ;  /* 0x0000000608007c0c */ /* 0x008fda000bf02070 */
[----:B0-----:R3:W-:Y:S02]  /*09f0*/  @P0 REDG.E.ADD.STRONG.GPU desc[UR8][R6.64], R5 ;  /* 0x000000050600098e */ /* 0x0017e4000c12e108 */
.L_x_53:
[----:B------:R-:W-:Y:S05]  /*0a00*/  BSYNC.RECONVERGENT B1 ;  /* 0x0000000000017941 */ /* 0x000fea0003800200 */
.L_x_52:
[C---:B------:R-:W-:Y:S01]  /*0a10*/  IMAD R2, R3.reuse, 0x4, R2 ;  /* 0x0000000403027824 */ /* 0x040fe200078e0202 */
[----:B------:R-:W-:-:S04]  /*0a20*/  LEA R4, R3, R4, 0x4 ;  /* 0x0000000403047211 */ /* 0x000fc800078e20ff */
[----:B------:R-:W-:-:S13]  /*0a30*/  ISETP.GE.U32.AND P0, PT, R2, 0x1000, PT ;  /* 0x000010000200780c */ /* 0x000fda0003f06070 */
[----:B------:R-:W-:Y:S05]  /*0a40*/  @!P0 BRA `(.L_x_54) ;  /* 0xfffffffc00148947 */ /* 0x000fea000383ffff */
[----:B------:R-:W-:Y:S05]  /*0a50*/  BSYNC.RECONVERGENT B0 ;  /* 0x0000000000007941 */ /* 0x000fea0003800200 */
.L_x_35:
[----:B------:R-:W-:-:S13]  /*0a60*/  ISETP.NE.AND P0, PT, R0, UR4, PT ;  /* 0x0000000400007c0c */ /* 0x000fda000bf05270 */
[----:B------:R-:W-:Y:S05]  /*0a70*/  @P0 EXIT ;  /* 0x000000000000094d */ /* 0x000fea0003800000 */
[----:B------:R-:W4:Y:S01]  /*0a80*/  S2R R3, SR_TID.X ;  /* 0x0000000000037919 */ /* 0x000f220000002100 */
[----:B------:R-:W5:Y:S01]  /*0a90*/  LDCU UR4, c[0x0][0x390] ;  /* 0x00007200ff0477ac */ /* 0x000f620008000800 */
[----:B------:R-:W-:Y:S01]  /*0aa0*/  IMAD.SHL.U32 R0, R0, 0x1000, RZ ;  /* 0x0000100000007824 */ /* 0x000fe200078e00ff */
[----:B-----5:R-:W-:-:S04]  /*0ab0*/  UIADD3 UR4, UPT, UPT, UR4, -0x1, URZ ;  /* 0xffffffff04047890 */ /* 0x020fc8000fffe0ff */
[----:B----4-:R-:W-:-:S04]  /*0ac0*/  LOP3.LUT R0, R0, R3, RZ, 0xfc, !PT ;  /* 0x0000000300007212 */ /* 0x010fc800078efcff */
[----:B------:R-:W-:-:S13]  /*0ad0*/  ISETP.GE.U32.AND P0, PT, R0, UR4, PT ;  /* 0x0000000400007c0c */ /* 0x000fda000bf06070 */
[----:B------:R-:W-:Y:S05]  /*0ae0*/  @P0 EXIT ;  /* 0x000000000000094d */ /* 0x000fea0003800000 */
[----:B0123--:R-:W0:Y:S01]  /*0af0*/  LDC.64 R4, c[0x0][0x380] ;  /* 0x0000e000ff047b82 */ /* 0x00fe220000000a00 */
[----:B------:R-:W1:Y:S02]  /*0b00*/  LDCU UR5, c[0x0][0x360] ;  /* 0x00006c00ff0577ac */ /* 0x000e640008000800 */
.L_x_57:
[----:B0-----:R-:W-:-:S05]  /*0b10*/  IMAD.WIDE.U32 R2, R0, 0x4, R4 ;  /* 0x0000000400027825 */ /* 0x001fca00078e0004 */
[----:B------:R-:W2:Y:S04]  /*0b20*/  LDG.E R6, desc[UR8][R2.64] ;  /* 0x0000000802067981 */ /* 0x000ea8000c1e1900 */
[----:B------:R-:W2:Y:S01]  /*0b30*/  LDG.E R7, desc[UR8][R2.64+0x4] ;  /* 0x0000040802077981 */ /* 0x000ea2000c1e1900 */
[----:B-1----:R-:W-:Y:S01]  /*0b40*/  VIADD R0, R0, UR5 ;  /* 0x0000000500007c36 */ /* 0x002fe20008000000 */
[----:B------:R-:W-:Y:S04]  /*0b50*/  BSSY.RECONVERGENT B0, `(.L_x_55) ;  /* 0x000000b000007945 */ /* 0x000fe80003800200 */
[----:B------:R-:W-:-:S02]  /*0b60*/  ISETP.GE.U32.AND P1, PT, R0, UR4, PT ;  /* 0x0000000400007c0c */ /* 0x000fc4000bf26070 */
[----:B--2---:R-:W-:-:S13]  /*0b70*/  ISETP.GT.U32.AND P0, PT, R6, R7, PT ;  /* 0x000000070600720c */ /* 0x004fda0003f04070 */
        /* <DEDUP_REMOVED lines=8> */
.L_x_56:
[----:B------:R-:W-:Y:S05]  /*0c00*/  BSYNC.RECONVERGENT B0 ;  /* 0x0000000000007941 */ /* 0x000fea0003800200 */
.L_x_55:
[----:B------:R-:W-:Y:S05]  /*0c10*/  @!P1 BRA `(.L_x_57) ;  /* 0xfffffffc00bc9947 */ /* 0x000fea000383ffff */
[----:B------:R-:W-:Y:S05]  /*0c20*/  EXIT ;  /* 0x000000000000794d */ /* 0x000fea0003800000 */
        .weak           $__internal_0_$__cuda_sm20_div_u16
        .type           $__internal_0_$__cuda_sm20_div_u16,@function
        .size           $__internal_0_$__cuda_sm20_div_u16,(.L_x_63 - $__internal_0_$__cuda_sm20_div_u16)
$__internal_0_$__cuda_sm20_div_u16:
[----:B------:R-:W0:Y:S01]  /*0c30*/  I2F.U16 R5, R10 ;  /* 0x0000000a00057306 */ /* 0x000e220000101000 */
[----:B------:R-:W-:Y:S01]  /*0c40*/  IMAD.MOV.U32 R6, RZ, RZ, 0x4b800000 ;  /* 0x4b800000ff067424 */ /* 0x000fe200078e00ff */
[C---:B0-----:R-:W-:Y:S02]  /*0c50*/  FSETP.GEU.AND P1, PT, |R5|.reuse, 1.175494350822287508e-38, PT ;  /* 0x008000000500780b */ /* 0x041fe40003f2e200 */
[----:B------:R-:W-:Y:S02]  /*0c60*/  FSETP.GT.AND P0, PT, |R5|, 8.50705917302346158658e+37, PT ;  /* 0x7e8000000500780b */ /* 0x000fe40003f04200 */
[----:B------:R-:W-:-:S04]  /*0c70*/  FSEL R6, R6, 1, !P1 ;  /* 0x3f80000006067808 */ /* 0x000fc80004800000 */
[----:B------:R-:W-:Y:S02]  /*0c80*/  FSEL R6, R6, 0.25, !P0 ;  /* 0x3e80000006067808 */ /* 0x000fe40004000000 */
[----:B------:R-:W-:-:S03]  /*0c90*/  ISETP.NE.U32.AND P0, PT, R10, RZ, PT ;  /* 0x000000ff0a00720c */ /* 0x000fc60003f05070 */
[----:B------:R-:W-:Y:S02]  /*0ca0*/  FMUL R8, R5, R6 ;  /* 0x0000000605087220 */ /* 0x000fe40000400000 */
[----:B------:R-:W-:Y:S08]  /*0cb0*/  I2F.U16.RZ R5, R9 ;  /* 0x0000000900057306 */ /* 0x000ff0000010d000 */
[----:B------:R-:W0:Y:S02]  /*0cc0*/  MUFU.RCP R7, R8 ;  /* 0x0000000800077308 */ /* 0x000e240000001000 */
[----:B0-----:R-:W-:-:S04]  /*0cd0*/  FMUL R7, R6, R7 ;  /* 0x0000000706077220 */ /* 0x001fc80000400000 */
[----:B------:R-:W-:Y:S02]  /*0ce0*/  VIADD R6, R7, 0x2 ;  /* 0x0000000207067836 */ /* 0x000fe40000000000 */
[----:B------:R-:W-:Y:S02]  /*0cf0*/  IMAD.MOV.U32 R7, RZ, RZ, 0x0 ;  /* 0x00000000ff077424 */ /* 0x000fe400078e00ff */
[----:B------:R-:W-:Y:S01]  /*0d00*/  FMUL.RZ R5, R5, R6 ;  /* 0x0000000605057220 */ /* 0x000fe2000040c000 */
[----:B------:R-:W-:-:S05]  /*0d10*/  IMAD.MOV.U32 R6, RZ, RZ, R11 ;  /* 0x000000ffff067224 */ /* 0x000fca00078e000b */
[----:B------:R-:W0:Y:S02]  /*0d20*/  F2I.U32.TRUNC.NTZ R5, R5 ;  /* 0x0000000500057305 */ /* 0x000e24000020f000 */
[----:B0-----:R-:W-:Y:S01]  /*0d30*/  LOP3.LUT R10, R5, 0xffff, RZ, 0xc0, !PT ;  /* 0x0000ffff050a7812 */ /* 0x001fe200078ec0ff */
[----:B------:R-:W-:Y:S01]  /*0d40*/  @!P0 IMAD.MOV.U32 R10, RZ, RZ, -0x1 ;  /* 0xffffffffff0a8424 */ /* 0x000fe200078e00ff */
[----:B------:R-:W-:Y:S06]  /*0d50*/  RET.REL.NODEC R6 `(_Z8ValidatePjS_j) ;  /* 0xfffffff006a87950 */ /* 0x000fec0003c3ffff */
.L_x_58:
        /* <DEDUP_REMOVED lines=10> */
.L_x_63:


//--------------------- .text._Z10InitRandomPjjj  --------------------------
	.section	.text._Z10InitRandomPjjj,"ax",@progbits
	.align	128
        .global         _Z10InitRandomPjjj
        .type           _Z10InitRandomPjjj,@function
        .size           _Z10InitRandomPjjj,(.L_x_66 - _Z10InitRandomPjjj)
        .other          _Z10InitRandomPjjj,@"STO_CUDA_ENTRY STV_DEFAULT"
_Z10InitRandomPjjj:
.text._Z10InitRandomPjjj:
[----:B------:R-:W-:Y:S01]  /*0000*/  LDC R1, c[0x0][0x37c] ;  /* 0x0000df00ff017b82 */ /* 0x000fe20000000800 */
[----:B------:R-:W0:Y:S01]  /*0010*/  S2R R0, SR_TID.X ;  /* 0x0000000000007919 */ /* 0x000e220000002100 */
[----:B------:R-:W0:Y:S01]  /*0020*/  LDCU UR4, c[0x0][0x360] ;  /* 0x00006c00ff0477ac */ /* 0x000e220008000800 */
[----:B------:R-:W0:Y:S01]  /*0030*/  S2R R3, SR_CTAID.X ;  /* 0x0000000000037919 */ /* 0x000e220000002500 */
[----:B------:R-:W1:Y:S01]  /*0040*/  LDCU.64 UR8, c[0x0][0x388] ;  /* 0x00007100ff0877ac */ /* 0x000e620008000a00 */
[----:B0-----:R-:W-:-:S05]  /*0050*/  IMAD R0, R3, UR4, R0 ;  /* 0x0000000403007c24 */ /* 0x001fca000f8e0200 */
[----:B-1----:R-:W-:-:S13]  /*0060*/  ISETP.GE.U32.AND P0, PT, R0, UR8, PT ;  /* 0x0000000800007c0c */ /* 0x002fda000bf06070 */
[----:B------:R-:W-:Y:S05]  /*0070*/  @P0 EXIT ;  /* 0x000000000000094d */ /* 0x000fea0003800000 */
[----:B------:R-:W0:Y:S01]  /*0080*/  LDC.64 R2, c[0x0][0x380] ;  /* 0x0000e000ff027b82 */ /* 0x000e220000000a00 */
[----:B------:R-:W-:Y:S01]  /*0090*/  IMAD R4, R0, UR9, RZ ;  /* 0x0000000900047c24 */ /* 0x000fe2000f8e02ff */
[----:B------:R-:W1:Y:S03]  /*00a0*/  LDCU UR5, c[0x0][0x370] ;  /* 0x00006e00ff0577ac */ /* 0x000e660008000800 */
[----:B------:R-:W-:Y:S01]  /*00b0*/  IMAD.SHL.U32 R6, R4, 0x4, RZ ;  /* 0x0000000404067824 */ /* 0x000fe200078e00ff */
[----:B------:R-:W2:Y:S03]  /*00c0*/  LDCU.64 UR6, c[0x0][0x358] ;  /* 0x00006b00ff0677ac */ /* 0x000ea60008000a00 */
[----:B------:R-:W-:-:S04]  /*00d0*/  VIADD R7, R6, UR9 ;  /* 0x0000000906077c36 */ /* 0x000fc80008000000 */
[----:B------:R-:W-:-:S04]  /*00e0*/  VIADD R8, R7, UR9 ;  /* 0x0000000907087c36 */ /* 0x000fc80008000000 */
[----:B------:R-:W-:Y:S01]  /*00f0*/  VIADD R9, R8, UR9 ;  /* 0x0000000908097c36 */ /* 0x000fe20008000000 */
[----:B-1----:R-:W-:-:S12]  /*0100*/  UIMAD UR4, UR4, UR5, URZ ;  /* 0x00000005040472a4 */ /* 0x002fd8000f8e02ff */
.L_x_59:
[C---:B------:R-:W-:Y:S01]  /*0110*/  IMAD.SHL.U32 R10, R7.reuse, 0x4, RZ ;  /* 0x00000004070a7824 */ /* 0x040fe200078e00ff */
[C---:B-1----:R-:W-:Y:S01]  /*0120*/  SHF.L.U32 R5, R6.reuse, 0xd, RZ ;  /* 0x0000000d06057819 */ /* 0x042fe200000006ff */
[----:B------:R-:W-:Y:S01]  /*0130*/  IMAD.SHL.U32 R4, R6, 0x1000, RZ ;  /* 0x0000100006047824 */ /* 0x000fe200078e00ff */
[----:B------:R-:W-:Y:S02]  /*0140*/  SHF.L.U32 R11, R8, 0x3, RZ ;  /* 0x00000003080b7819 */ /* 0x000fe400000006ff */
[----:B------:R-:W-:Y:S01]  /*0150*/  LOP3.LUT R10, R10, R7, RZ, 0x3c, !PT ;  /* 0x000000070a0a7212 */ /* 0x000fe200078e3cff */
[----:B------:R-:W-:Y:S01]  /*0160*/  IMAD.SHL.U32 R7, R7, 0x10, RZ ;  /* 0x0000001007077824 */ /* 0x000fe200078e00ff */
[----:B------:R-:W-:Y:S01]  /*0170*/  LOP3.LUT R5, R5, R6, RZ, 0x3c, !PT ;  /* 0x0000000605057212 */ /* 0x000fe200078e3cff */
[----:B------:R-:W-:Y:S01]  /*0180*/  IMAD.MOV.U32 R6, RZ, RZ, 0x19660d ;  /* 0x0019660dff067424 */ /* 0x000fe200078e00ff */
[----:B------:R-:W-:Y:S02]  /*0190*/  LOP3.LUT R11, R11, R8, RZ, 0x3c, !PT ;  /* 0x000000080b0b7212 */ /* 0x000fe400078e3cff */
[----:B------:R-:W-:Y:S01]  /*01a0*/  SHF.L.U32 R8, R8, 0x11, RZ ;  /* 0x0000001108087819 */ /* 0x000fe200000006ff */
[----:B------:R-:W-:Y:S01]  /*01b0*/  IMAD R9, R9, R6, 0x3c6ef35f ;  /* 0x3c6ef35f09097424 */ /* 0x000fe200078e0206 */
[----:B------:R-:W-:-:S02]  /*01c0*/  LOP3.LUT R4, R4, 0xffffe000, RZ, 0xc0, !PT ;  /* 0xffffe00004047812 */ /* 0x000fc400078ec0ff */
[----:B------:R-:W-:Y:S02]  /*01d0*/  LOP3.LUT R7, R7, 0xffffff80, RZ, 0xc0, !PT ;  /* 0xffffff8007077812 */ /* 0x000fe400078ec0ff */
[----:B------:R-:W-:Y:S02]  /*01e0*/  LOP3.LUT R8, R8, 0xffe00000, RZ, 0xc0, !PT ;  /* 0xffe0000008087812 */ /* 0x000fe400078ec0ff */
[----:B------:R-:W-:Y:S01]  /*01f0*/  LEA.HI R6, R5, R4, RZ, 0xd ;  /* 0x0000000405067211 */ /* 0x000fe200078f68ff */
[----:B0-----:R-:W-:Y:S01]  /*0200*/  IMAD.WIDE.U32 R4, R0, 0x4, R2 ;  /* 0x0000000400047825 */ /* 0x001fe200078e0002 */
[----:B------:R-:W-:Y:S02]  /*0210*/  LEA.HI R7, R10, R7, RZ, 0x7 ;  /* 0x000000070a077211 */ /* 0x000fe400078f38ff */
[----:B------:R-:W-:Y:S01]  /*0220*/  LEA.HI R8, R11, R8, RZ, 0x15 ;  /* 0x000000080b087211 */ /* 0x000fe200078fa8ff */
[----:B------:R-:W-:Y:S01]  /*0230*/  VIADD R0, R0, UR4 ;  /* 0x0000000400007c36 */ /* 0x000fe20008000000 */
[----:B------:R-:W-:-:S04]  /*0240*/  LOP3.LUT R11, R9, R7, R6, 0x96, !PT ;  /* 0x00000007090b7212 */ /* 0x000fc800078e9606 */
[----:B------:R-:W-:Y:S02]  /*0250*/  LOP3.LUT R11, R11, R8, RZ, 0x3c, !PT ;  /* 0x000000080b0b7212 */ /* 0x000fe400078e3cff */
[----:B------:R-:W-:-:S03]  /*0260*/  ISETP.GE.U32.AND P0, PT, R0, UR8, PT ;  /* 0x0000000800007c0c */ /* 0x000fc6000bf06070 */
[----:B--2---:R1:W-:Y:S10]  /*0270*/  STG.E desc[UR6][R4.64], R11 ;  /* 0x0000000b04007986 */ /* 0x0043f4000c101906 */
[----:B------:R-:W-:Y:S05]  /*0280*/  @!P0 BRA `(.L_x_59) ;  /* 0xfffffffc00a08947 */ /* 0x000fea000383ffff */
[----:B------:R-:W-:Y:S05]  /*0290*/  EXIT ;  /* 0x000000000000794d */ /* 0x000fea0003800000 */
.L_x_60:
        /* <DEDUP_REMOVED lines=14> */
.L_x_66:


//--------------------- .text._Z14InitDescendingPjj --------------------------
	.section	.text._Z14InitDescendingPjj,"ax",@progbits
	.align	128
        .global         _Z14InitDescendingPjj
        .type           _Z14InitDescendingPjj,@function
        .size           _Z14InitDescendingPjj,(.L_x_67 - _Z14InitDescendingPjj)
        .other          _Z14InitDescendingPjj,@"STO_CUDA_ENTRY STV_DEFAULT"
_Z14InitDescendingPjj:
.text._Z14InitDescendingPjj:
[----:B------:R-:W-:Y:S01]  /*0000*/  LDC R1, c[0x0][0x37c] ;  /* 0x0000df00ff017b82 */ /* 0x000fe20000000800 */
[----:B------:R-:W0:Y:S01]  /*0010*/  S2R R0, SR_TID.X ;  /* 0x0000000000007919 */ /* 0x000e220000002100 */
[----:B------:R-:W0:Y:S01]  /*0020*/  LDCU UR4, c[0x0][0x360] ;  /* 0x00006c00ff0477ac */ /* 0x000e220008000800 */
[----:B------:R-:W0:Y:S01]  /*0030*/  S2R R3, SR_CTAID.X ;  /* 0x0000000000037919 */ /* 0x000e220000002500 */
[----:B------:R-:W1:Y:S01]  /*0040*/  LDCU UR8, c[0x0][0x388] ;  /* 0x00007100ff0877ac */ /* 0x000e620008000800 */
[----:B0-----:R-:W-:-:S05]  /*0050*/  IMAD R0, R3, UR4, R0 ;  /* 0x0000000403007c24 */ /* 0x001fca000f8e0200 */
[----:B-1----:R-:W-:-:S13]  /*0060*/  ISETP.GE.U32.AND P0, PT, R0, UR8, PT ;  /* 0x0000000800007c0c */ /* 0x002fda000bf06070 */
[----:B------:R-:W-:Y:S05]  /*0070*/  @P0 EXIT ;  /* 0x000000000000094d */ /* 0x000fea0003800000 */
[----:B------:R-:W0:Y:S01]  /*0080*/  LDC.64 R4, c[0x0][0x380] ;  /* 0x0000e000ff047b82 */ /* 0x000e220000000a00 */
[----:B------:R-:W1:Y:S01]  /*0090*/  LDCU UR5, c[0x0][0x370] ;  /* 0x00006e00ff0577ac */ /* 0x000e620008000800 */
[----:B------:R-:W2:Y:S01]  /*00a0*/  LDCU.64 UR6, c[0x0][0x358] ;  /* 0x00006b00ff0677ac */ /* 0x000ea20008000a00 */
[----:B-1----:R-:W-:-:S12]  /*00b0*/  UIMAD UR4, UR4, UR5, URZ ;  /* 0x00000005040472a4 */ /* 0x002fd8000f8e02ff */
.L_x_61:
[C---:B------:R-:W-:Y:S01]  /*00c0*/  IADD3 R7, PT, PT, -R0.reuse, UR8, RZ ;  /* 0x0000000800077c10 */ /* 0x040fe2000fffe1ff */
[C---:B0-----:R-:W-:Y:S01]  /*00d0*/  IMAD.WIDE.U32 R2, R0.reuse, 0x4, R4 ;  /* 0x0000000400027825 */ /* 0x041fe200078e0004 */
[----:B------:R-:W-:-:S04]  /*00e0*/  IADD3 R0, PT, PT, R0, UR4, RZ ;  /* 0x0000000400007c10 */ /* 0x000fc8000fffe0ff */
[----:B--2---:R1:W-:Y:S01]  /*00f0*/  STG.E desc[UR6][R2.64], R7 ;  /* 0x0000000702007986 */ /* 0x0043e2000c101906 */
[----:B------:R-:W-:-:S13]  /*0100*/  ISETP.GE.U32.AND P0, PT, R0, UR8, PT ;  /* 0x0000000800007c0c */ /* 0x000fda000bf06070 */
[----:B-1----:R-:W-:Y:S05]  /*0110*/  @!P0 BRA `(.L_x_61) ;  /* 0xfffffffc00e88947 */ /* 0x002fea000383ffff */
[----:B------:R-:W-:Y:S05]  /*0120*/  EXIT ;  /* 0x000000000000794d */ /* 0x000fea0003800000 */
.L_x_62:
        /* <DEDUP_REMOVED lines=13> */
.L_x_67:


//--------------------- .nv.global.init           --------------------------
	.section	.nv.global.init,"aw",@progbits
.nv.global.init:
	.type		$str,@object
	.size		$str,(.L_0 - $str)
$str:
        /*0000*/ 	.byte	0x25, 0x75, 0x3a, 0x20, 0x25, 0x75, 0x0a, 0x00
.L_0:


//--------------------- .nv.shared.reserved.0     --------------------------
	.section	.nv.shared.reserved.0,"aw",@nobits
	.weak		__nv_reservedSMEM_offset_0_alias
	.size		__nv_reservedSMEM_offset_0_alias, 0, 64
	.other		__nv_reservedSMEM_offset_0_alias,@"STO_CUDA_RESERVED_SHARED STV_DEFAULT"
__nv_reservedSMEM_offset_0_alias:
	.zero		0
	.zero		64


//--------------------- .nv.shared._Z8ValidatePjS_j --------------------------
	.section	.nv.shared._Z8ValidatePjS_j,"aw",@nobits
	.sectionflags	@""
	.align	4
.nv.shared._Z8ValidatePjS_j:
	.zero		17412


//--------------------- .nv.constant0._Z5PrintPjj --------------------------
	.section	.nv.constant0._Z5PrintPjj,"a",@progbits
	.sectionflags	@""
	.align	4
.nv.constant0._Z5PrintPjj:
	.zero		908


//--------------------- .nv.constant0._Z8ValidatePjS_j --------------------------
	.section	.nv.constant0._Z8ValidatePjS_j,"a",@progbits
	.sectionflags	@""
	.align	4
.nv.constant0._Z8ValidatePjS_j:
	.zero		916


//--------------------- .nv.constant0._Z10InitRandomPjjj --------------------------
	.section	.nv.constant0._Z10InitRandomPjjj,"a",@progbits
	.sectionflags	@""
	.align	4
.nv.constant0._Z10InitRandomPjjj:
	.zero		912


//--------------------- .nv.constant0._Z14InitDescendingPjj --------------------------
	.section	.nv.constant0._Z14InitDescendingPjj,"a",@progbits
	.sectionflags	@""
	.align	4
.nv.constant0._Z14InitDescendingPjj:
	.zero		908


//--------------------- SYMBOLS --------------------------

	.type		.nv.reservedSmem.offset0,@object
	.size		.nv.reservedSmem.offset0,0x4
	.type		.nv.reservedSmem.cap,@object
	.size		.nv.reservedSmem.cap,0x4
	.type		vprintf,@function
